//
// Generated by NVIDIA NVVM Compiler
//
// Compiler Build ID: CL-36424714
// Cuda compilation tools, release 13.0, V13.0.88
// Based on NVVM 20.0.0
//

.version 9.0
.target sm_100
.address_size 64

	// .globl	_Z11deviceMGSv0iiPKdPdS1_S1_S1_S1_

.visible .entry _Z11deviceMGSv0iiPKdPdS1_S1_S1_S1_(
	.param .u32 _Z11deviceMGSv0iiPKdPdS1_S1_S1_S1__param_0,
	.param .u32 _Z11deviceMGSv0iiPKdPdS1_S1_S1_S1__param_1,
	.param .u64 .ptr .align 1 _Z11deviceMGSv0iiPKdPdS1_S1_S1_S1__param_2,
	.param .u64 .ptr .align 1 _Z11deviceMGSv0iiPKdPdS1_S1_S1_S1__param_3,
	.param .u64 .ptr .align 1 _Z11deviceMGSv0iiPKdPdS1_S1_S1_S1__param_4,
	.param .u64 .ptr .align 1 _Z11deviceMGSv0iiPKdPdS1_S1_S1_S1__param_5,
	.param .u64 .ptr .align 1 _Z11deviceMGSv0iiPKdPdS1_S1_S1_S1__param_6,
	.param .u64 .ptr .align 1 _Z11deviceMGSv0iiPKdPdS1_S1_S1_S1__param_7
)
{
	.reg .pred 	%p<42>;
	.reg .b16 	%rs<17>;
	.reg .b32 	%r<184>;
	.reg .b64 	%rd<297>;
	.reg .b64 	%fd<150>;

	ld.param.u32 	%r70, [_Z11deviceMGSv0iiPKdPdS1_S1_S1_S1__param_1];
	ld.param.u64 	%rd14, [_Z11deviceMGSv0iiPKdPdS1_S1_S1_S1__param_2];
	ld.param.u64 	%rd15, [_Z11deviceMGSv0iiPKdPdS1_S1_S1_S1__param_4];
	ld.param.u64 	%rd16, [_Z11deviceMGSv0iiPKdPdS1_S1_S1_S1__param_5];
	ld.param.u64 	%rd17, [_Z11deviceMGSv0iiPKdPdS1_S1_S1_S1__param_6];
	ld.param.u64 	%rd18, [_Z11deviceMGSv0iiPKdPdS1_S1_S1_S1__param_7];
	cvta.to.global.u64 	%rd1, %rd14;
	cvta.to.global.u64 	%rd2, %rd15;
	cvta.to.global.u64 	%rd3, %rd16;
	cvta.to.global.u64 	%rd4, %rd18;
	cvta.to.global.u64 	%rd5, %rd17;
	mov.u32 	%r71, %ctaid.x;
	mov.u32 	%r1, %tid.x;
	mul.lo.s32 	%r72, %r70, %r71;
	mul.lo.s32 	%r73, %r72, %r70;
	cvt.s64.s32 	%rd6, %r73;
	setp.lt.s32 	%p1, %r70, 1;
	@%p1 bra 	$L__BB0_68;
	shl.b64 	%rd19, %rd6, 3;
	add.s64 	%rd7, %rd3, %rd19;
	add.s32 	%r75, %r70, -1;
	and.b32  	%r2, %r70, 15;
	setp.lt.u32 	%p2, %r75, 15;
	mov.b32 	%r163, 0;
	@%p2 bra 	$L__BB0_4;
	and.b32  	%r163, %r70, 2147483632;
	mov.b32 	%r168, 0;
$L__BB0_3:
	.pragma "nounroll";
	mad.lo.s32 	%r77, %r168, %r70, %r1;
	cvt.u64.u32 	%rd20, %r77;
	add.s64 	%rd21, %rd20, %rd6;
	shl.b64 	%rd22, %rd21, 3;
	add.s64 	%rd23, %rd1, %rd22;
	ld.global.f64 	%fd11, [%rd23];
	mul.wide.u32 	%rd24, %r77, 8;
	add.s64 	%rd25, %rd7, %rd24;
	st.global.f64 	[%rd25], %fd11;
	add.s32 	%r78, %r77, %r70;
	cvt.u64.u32 	%rd26, %r78;
	add.s64 	%rd27, %rd26, %rd6;
	shl.b64 	%rd28, %rd27, 3;
	add.s64 	%rd29, %rd1, %rd28;
	ld.global.f64 	%fd12, [%rd29];
	mul.wide.u32 	%rd30, %r78, 8;
	add.s64 	%rd31, %rd7, %rd30;
	st.global.f64 	[%rd31], %fd12;
	add.s32 	%r79, %r78, %r70;
	cvt.u64.u32 	%rd32, %r79;
	add.s64 	%rd33, %rd32, %rd6;
	shl.b64 	%rd34, %rd33, 3;
	add.s64 	%rd35, %rd1, %rd34;
	ld.global.f64 	%fd13, [%rd35];
	mul.wide.u32 	%rd36, %r79, 8;
	add.s64 	%rd37, %rd7, %rd36;
	st.global.f64 	[%rd37], %fd13;
	add.s32 	%r80, %r79, %r70;
	cvt.u64.u32 	%rd38, %r80;
	add.s64 	%rd39, %rd38, %rd6;
	shl.b64 	%rd40, %rd39, 3;
	add.s64 	%rd41, %rd1, %rd40;
	ld.global.f64 	%fd14, [%rd41];
	mul.wide.u32 	%rd42, %r80, 8;
	add.s64 	%rd43, %rd7, %rd42;
	st.global.f64 	[%rd43], %fd14;
	add.s32 	%r81, %r80, %r70;
	cvt.u64.u32 	%rd44, %r81;
	add.s64 	%rd45, %rd44, %rd6;
	shl.b64 	%rd46, %rd45, 3;
	add.s64 	%rd47, %rd1, %rd46;
	ld.global.f64 	%fd15, [%rd47];
	mul.wide.u32 	%rd48, %r81, 8;
	add.s64 	%rd49, %rd7, %rd48;
	st.global.f64 	[%rd49], %fd15;
	add.s32 	%r82, %r81, %r70;
	cvt.u64.u32 	%rd50, %r82;
	add.s64 	%rd51, %rd50, %rd6;
	shl.b64 	%rd52, %rd51, 3;
	add.s64 	%rd53, %rd1, %rd52;
	ld.global.f64 	%fd16, [%rd53];
	mul.wide.u32 	%rd54, %r82, 8;
	add.s64 	%rd55, %rd7, %rd54;
	st.global.f64 	[%rd55], %fd16;
	add.s32 	%r83, %r82, %r70;
	cvt.u64.u32 	%rd56, %r83;
	add.s64 	%rd57, %rd56, %rd6;
	shl.b64 	%rd58, %rd57, 3;
	add.s64 	%rd59, %rd1, %rd58;
	ld.global.f64 	%fd17, [%rd59];
	mul.wide.u32 	%rd60, %r83, 8;
	add.s64 	%rd61, %rd7, %rd60;
	st.global.f64 	[%rd61], %fd17;
	add.s32 	%r84, %r83, %r70;
	cvt.u64.u32 	%rd62, %r84;
	add.s64 	%rd63, %rd62, %rd6;
	shl.b64 	%rd64, %rd63, 3;
	add.s64 	%rd65, %rd1, %rd64;
	ld.global.f64 	%fd18, [%rd65];
	mul.wide.u32 	%rd66, %r84, 8;
	add.s64 	%rd67, %rd7, %rd66;
	st.global.f64 	[%rd67], %fd18;
	add.s32 	%r85, %r84, %r70;
	cvt.u64.u32 	%rd68, %r85;
	add.s64 	%rd69, %rd68, %rd6;
	shl.b64 	%rd70, %rd69, 3;
	add.s64 	%rd71, %rd1, %rd70;
	ld.global.f64 	%fd19, [%rd71];
	mul.wide.u32 	%rd72, %r85, 8;
	add.s64 	%rd73, %rd7, %rd72;
	st.global.f64 	[%rd73], %fd19;
	add.s32 	%r86, %r85, %r70;
	cvt.u64.u32 	%rd74, %r86;
	add.s64 	%rd75, %rd74, %rd6;
	shl.b64 	%rd76, %rd75, 3;
	add.s64 	%rd77, %rd1, %rd76;
	ld.global.f64 	%fd20, [%rd77];
	mul.wide.u32 	%rd78, %r86, 8;
	add.s64 	%rd79, %rd7, %rd78;
	st.global.f64 	[%rd79], %fd20;
	add.s32 	%r87, %r86, %r70;
	cvt.u64.u32 	%rd80, %r87;
	add.s64 	%rd81, %rd80, %rd6;
	shl.b64 	%rd82, %rd81, 3;
	add.s64 	%rd83, %rd1, %rd82;
	ld.global.f64 	%fd21, [%rd83];
	mul.wide.u32 	%rd84, %r87, 8;
	add.s64 	%rd85, %rd7, %rd84;
	st.global.f64 	[%rd85], %fd21;
	add.s32 	%r88, %r87, %r70;
	cvt.u64.u32 	%rd86, %r88;
	add.s64 	%rd87, %rd86, %rd6;
	shl.b64 	%rd88, %rd87, 3;
	add.s64 	%rd89, %rd1, %rd88;
	ld.global.f64 	%fd22, [%rd89];
	mul.wide.u32 	%rd90, %r88, 8;
	add.s64 	%rd91, %rd7, %rd90;
	st.global.f64 	[%rd91], %fd22;
	add.s32 	%r89, %r88, %r70;
	cvt.u64.u32 	%rd92, %r89;
	add.s64 	%rd93, %rd92, %rd6;
	shl.b64 	%rd94, %rd93, 3;
	add.s64 	%rd95, %rd1, %rd94;
	ld.global.f64 	%fd23, [%rd95];
	mul.wide.u32 	%rd96, %r89, 8;
	add.s64 	%rd97, %rd7, %rd96;
	st.global.f64 	[%rd97], %fd23;
	add.s32 	%r90, %r89, %r70;
	cvt.u64.u32 	%rd98, %r90;
	add.s64 	%rd99, %rd98, %rd6;
	shl.b64 	%rd100, %rd99, 3;
	add.s64 	%rd101, %rd1, %rd100;
	ld.global.f64 	%fd24, [%rd101];
	mul.wide.u32 	%rd102, %r90, 8;
	add.s64 	%rd103, %rd7, %rd102;
	st.global.f64 	[%rd103], %fd24;
	add.s32 	%r91, %r90, %r70;
	cvt.u64.u32 	%rd104, %r91;
	add.s64 	%rd105, %rd104, %rd6;
	shl.b64 	%rd106, %rd105, 3;
	add.s64 	%rd107, %rd1, %rd106;
	ld.global.f64 	%fd25, [%rd107];
	mul.wide.u32 	%rd108, %r91, 8;
	add.s64 	%rd109, %rd7, %rd108;
	st.global.f64 	[%rd109], %fd25;
	add.s32 	%r92, %r91, %r70;
	cvt.u64.u32 	%rd110, %r92;
	add.s64 	%rd111, %rd110, %rd6;
	shl.b64 	%rd112, %rd111, 3;
	add.s64 	%rd113, %rd1, %rd112;
	ld.global.f64 	%fd26, [%rd113];
	mul.wide.u32 	%rd114, %r92, 8;
	add.s64 	%rd115, %rd7, %rd114;
	st.global.f64 	[%rd115], %fd26;
	add.s32 	%r168, %r168, 16;
	setp.eq.s32 	%p3, %r168, %r163;
	@%p3 bra 	$L__BB0_4;
	bra.uni 	$L__BB0_3;
$L__BB0_4:
	setp.eq.s32 	%p4, %r2, 0;
	@%p4 bra 	$L__BB0_13;
	and.b32  	%r5, %r70, 7;
	setp.lt.u32 	%p5, %r2, 8;
	@%p5 bra 	$L__BB0_7;
	mad.lo.s32 	%r93, %r163, %r70, %r1;
	cvt.u64.u32 	%rd116, %r93;
	add.s64 	%rd117, %rd116, %rd6;
	shl.b64 	%rd118, %rd117, 3;
	add.s64 	%rd119, %rd1, %rd118;
	ld.global.f64 	%fd27, [%rd119];
	mul.wide.u32 	%rd120, %r93, 8;
	add.s64 	%rd121, %rd7, %rd120;
	st.global.f64 	[%rd121], %fd27;
	add.s32 	%r94, %r93, %r70;
	cvt.u64.u32 	%rd122, %r94;
	add.s64 	%rd123, %rd122, %rd6;
	shl.b64 	%rd124, %rd123, 3;
	add.s64 	%rd125, %rd1, %rd124;
	ld.global.f64 	%fd28, [%rd125];
	mul.wide.u32 	%rd126, %r94, 8;
	add.s64 	%rd127, %rd7, %rd126;
	st.global.f64 	[%rd127], %fd28;
	add.s32 	%r95, %r94, %r70;
	cvt.u64.u32 	%rd128, %r95;
	add.s64 	%rd129, %rd128, %rd6;
	shl.b64 	%rd130, %rd129, 3;
	add.s64 	%rd131, %rd1, %rd130;
	ld.global.f64 	%fd29, [%rd131];
	mul.wide.u32 	%rd132, %r95, 8;
	add.s64 	%rd133, %rd7, %rd132;
	st.global.f64 	[%rd133], %fd29;
	add.s32 	%r96, %r95, %r70;
	cvt.u64.u32 	%rd134, %r96;
	add.s64 	%rd135, %rd134, %rd6;
	shl.b64 	%rd136, %rd135, 3;
	add.s64 	%rd137, %rd1, %rd136;
	ld.global.f64 	%fd30, [%rd137];
	mul.wide.u32 	%rd138, %r96, 8;
	add.s64 	%rd139, %rd7, %rd138;
	st.global.f64 	[%rd139], %fd30;
	add.s32 	%r97, %r96, %r70;
	cvt.u64.u32 	%rd140, %r97;
	add.s64 	%rd141, %rd140, %rd6;
	shl.b64 	%rd142, %rd141, 3;
	add.s64 	%rd143, %rd1, %rd142;
	ld.global.f64 	%fd31, [%rd143];
	mul.wide.u32 	%rd144, %r97, 8;
	add.s64 	%rd145, %rd7, %rd144;
	st.global.f64 	[%rd145], %fd31;
	add.s32 	%r98, %r97, %r70;
	cvt.u64.u32 	%rd146, %r98;
	add.s64 	%rd147, %rd146, %rd6;
	shl.b64 	%rd148, %rd147, 3;
	add.s64 	%rd149, %rd1, %rd148;
	ld.global.f64 	%fd32, [%rd149];
	mul.wide.u32 	%rd150, %r98, 8;
	add.s64 	%rd151, %rd7, %rd150;
	st.global.f64 	[%rd151], %fd32;
	add.s32 	%r99, %r98, %r70;
	cvt.u64.u32 	%rd152, %r99;
	add.s64 	%rd153, %rd152, %rd6;
	shl.b64 	%rd154, %rd153, 3;
	add.s64 	%rd155, %rd1, %rd154;
	ld.global.f64 	%fd33, [%rd155];
	mul.wide.u32 	%rd156, %r99, 8;
	add.s64 	%rd157, %rd7, %rd156;
	st.global.f64 	[%rd157], %fd33;
	add.s32 	%r100, %r99, %r70;
	cvt.u64.u32 	%rd158, %r100;
	add.s64 	%rd159, %rd158, %rd6;
	shl.b64 	%rd160, %rd159, 3;
	add.s64 	%rd161, %rd1, %rd160;
	ld.global.f64 	%fd34, [%rd161];
	mul.wide.u32 	%rd162, %r100, 8;
	add.s64 	%rd163, %rd7, %rd162;
	st.global.f64 	[%rd163], %fd34;
	add.s32 	%r163, %r163, 8;
$L__BB0_7:
	setp.eq.s32 	%p6, %r5, 0;
	@%p6 bra 	$L__BB0_13;
	and.b32  	%r8, %r70, 3;
	setp.lt.u32 	%p7, %r5, 4;
	@%p7 bra 	$L__BB0_10;
	mad.lo.s32 	%r101, %r163, %r70, %r1;
	cvt.u64.u32 	%rd164, %r101;
	add.s64 	%rd165, %rd164, %rd6;
	shl.b64 	%rd166, %rd165, 3;
	add.s64 	%rd167, %rd1, %rd166;
	ld.global.f64 	%fd35, [%rd167];
	mul.wide.u32 	%rd168, %r101, 8;
	add.s64 	%rd169, %rd7, %rd168;
	st.global.f64 	[%rd169], %fd35;
	add.s32 	%r102, %r101, %r70;
	cvt.u64.u32 	%rd170, %r102;
	add.s64 	%rd171, %rd170, %rd6;
	shl.b64 	%rd172, %rd171, 3;
	add.s64 	%rd173, %rd1, %rd172;
	ld.global.f64 	%fd36, [%rd173];
	mul.wide.u32 	%rd174, %r102, 8;
	add.s64 	%rd175, %rd7, %rd174;
	st.global.f64 	[%rd175], %fd36;
	add.s32 	%r103, %r102, %r70;
	cvt.u64.u32 	%rd176, %r103;
	add.s64 	%rd177, %rd176, %rd6;
	shl.b64 	%rd178, %rd177, 3;
	add.s64 	%rd179, %rd1, %rd178;
	ld.global.f64 	%fd37, [%rd179];
	mul.wide.u32 	%rd180, %r103, 8;
	add.s64 	%rd181, %rd7, %rd180;
	st.global.f64 	[%rd181], %fd37;
	add.s32 	%r104, %r103, %r70;
	cvt.u64.u32 	%rd182, %r104;
	add.s64 	%rd183, %rd182, %rd6;
	shl.b64 	%rd184, %rd183, 3;
	add.s64 	%rd185, %rd1, %rd184;
	ld.global.f64 	%fd38, [%rd185];
	mul.wide.u32 	%rd186, %r104, 8;
	add.s64 	%rd187, %rd7, %rd186;
	st.global.f64 	[%rd187], %fd38;
	add.s32 	%r163, %r163, 4;
$L__BB0_10:
	setp.eq.s32 	%p8, %r8, 0;
	@%p8 bra 	$L__BB0_13;
	mov.b32 	%r167, 0;
$L__BB0_12:
	.pragma "nounroll";
	mad.lo.s32 	%r106, %r163, %r70, %r1;
	cvt.u64.u32 	%rd188, %r106;
	add.s64 	%rd189, %rd188, %rd6;
	shl.b64 	%rd190, %rd189, 3;
	add.s64 	%rd191, %rd1, %rd190;
	ld.global.f64 	%fd39, [%rd191];
	mul.wide.u32 	%rd192, %r106, 8;
	add.s64 	%rd193, %rd7, %rd192;
	st.global.f64 	[%rd193], %fd39;
	add.s32 	%r163, %r163, 1;
	add.s32 	%r167, %r167, 1;
	setp.ne.s32 	%p9, %r167, %r8;
	@%p9 bra 	$L__BB0_12;
$L__BB0_13:
	add.s64 	%rd8, %rd2, %rd19;
	add.s32 	%r15, %r70, -2;
	cvt.u16.u32 	%rs1, %r70;
	neg.s32 	%r16, %r70;
	shl.b32 	%r17, %r70, 2;
	mov.b32 	%r169, 0;
	mov.b16 	%rs15, 0;
	mov.u16 	%rs16, %rs15;
$L__BB0_14:
	mov.u32 	%r20, %r169;
	setp.ne.s32 	%p10, %r1, 0;
	not.b32 	%r21, %r20;
	add.s32 	%r22, %r70, %r21;
	bar.sync 	0;
	@%p10 bra 	$L__BB0_16;
	mov.b64 	%rd195, 0;
	st.global.u64 	[%rd5], %rd195;
	st.global.u64 	[%rd4], %rd195;
$L__BB0_16:
	setp.eq.s32 	%p11, %r1, 0;
	bar.sync 	0;
	mul.lo.s32 	%r23, %r20, %r70;
	add.s32 	%r108, %r23, %r1;
	cvt.u64.u32 	%rd9, %r108;
	mul.wide.u32 	%rd196, %r108, 8;
	add.s64 	%rd10, %rd7, %rd196;
	ld.global.f64 	%fd40, [%rd10];
	mul.f64 	%fd41, %fd40, %fd40;
	atom.global.add.f64 	%fd42, [%rd5], %fd41;
	bar.sync 	0;
	add.s32 	%r24, %r23, %r20;
	mul.wide.u32 	%rd197, %r24, 8;
	add.s64 	%rd11, %rd8, %rd197;
	@%p11 bra 	$L__BB0_18;
	ld.global.f64 	%fd149, [%rd11];
	bra.uni 	$L__BB0_19;
$L__BB0_18:
	ld.global.f64 	%fd43, [%rd5];
	sqrt.rn.f64 	%fd149, %fd43;
	st.global.f64 	[%rd11], %fd149;
$L__BB0_19:
	ld.param.u64 	%rd296, [_Z11deviceMGSv0iiPKdPdS1_S1_S1_S1__param_3];
	ld.global.f64 	%fd44, [%rd10];
	div.rn.f64 	%fd45, %fd44, %fd149;
	add.s64 	%rd198, %rd9, %rd6;
	cvta.to.global.u64 	%rd199, %rd296;
	shl.b64 	%rd200, %rd198, 3;
	add.s64 	%rd12, %rd199, %rd200;
	st.global.f64 	[%rd12], %fd45;
	bar.sync 	0;
	add.s32 	%r169, %r20, 1;
	setp.ge.s32 	%p12, %r169, %r70;
	@%p12 bra 	$L__BB0_55;
	and.b32  	%r26, %r22, 3;
	setp.eq.s32 	%p13, %r26, 0;
	mov.u32 	%r170, %r169;
	@%p13 bra 	$L__BB0_36;
	cvt.u32.u64 	%r109, %rd9;
	setp.ne.s32 	%p14, %r1, 0;
	ld.global.f64 	%fd46, [%rd12];
	add.s32 	%r27, %r109, %r70;
	mul.wide.u32 	%rd201, %r27, 8;
	add.s64 	%rd202, %rd7, %rd201;
	ld.global.f64 	%fd47, [%rd202];
	mul.f64 	%fd4, %fd46, %fd47;
	bar.sync 	0;
	@%p14 bra 	$L__BB0_23;
	mov.b64 	%rd203, 0;
	st.global.u64 	[%rd4], %rd203;
$L__BB0_23:
	bar.sync 	0;
	atom.global.add.f64 	%fd48, [%rd4], %fd4;
	bar.sync 	0;
	@%p14 bra 	$L__BB0_25;
	ld.global.f64 	%fd49, [%rd4];
	add.s32 	%r110, %r24, %r70;
	mul.wide.u32 	%rd204, %r110, 8;
	add.s64 	%rd205, %rd8, %rd204;
	st.global.f64 	[%rd205], %fd49;
$L__BB0_25:
	add.s32 	%r170, %r20, 2;
	setp.eq.s32 	%p16, %r26, 1;
	@%p16 bra 	$L__BB0_36;
	ld.global.f64 	%fd50, [%rd12];
	shl.b32 	%r111, %r70, 1;
	add.s32 	%r29, %r23, %r111;
	add.s32 	%r30, %r27, %r70;
	mul.wide.u32 	%rd206, %r30, 8;
	add.s64 	%rd207, %rd7, %rd206;
	ld.global.f64 	%fd51, [%rd207];
	mul.f64 	%fd5, %fd50, %fd51;
	bar.sync 	0;
	@%p14 bra 	$L__BB0_28;
	mov.b64 	%rd208, 0;
	st.global.u64 	[%rd4], %rd208;
$L__BB0_28:
	bar.sync 	0;
	atom.global.add.f64 	%fd52, [%rd4], %fd5;
	bar.sync 	0;
	@%p14 bra 	$L__BB0_30;
	ld.global.f64 	%fd53, [%rd4];
	add.s32 	%r112, %r29, %r20;
	mul.wide.u32 	%rd209, %r112, 8;
	add.s64 	%rd210, %rd8, %rd209;
	st.global.f64 	[%rd210], %fd53;
$L__BB0_30:
	add.s32 	%r170, %r20, 3;
	setp.eq.s32 	%p19, %r26, 2;
	@%p19 bra 	$L__BB0_36;
	ld.global.f64 	%fd54, [%rd12];
	add.s32 	%r32, %r29, %r70;
	add.s32 	%r113, %r30, %r70;
	mul.wide.u32 	%rd211, %r113, 8;
	add.s64 	%rd212, %rd7, %rd211;
	ld.global.f64 	%fd55, [%rd212];
	mul.f64 	%fd6, %fd54, %fd55;
	bar.sync 	0;
	@%p14 bra 	$L__BB0_33;
	mov.b64 	%rd213, 0;
	st.global.u64 	[%rd4], %rd213;
$L__BB0_33:
	bar.sync 	0;
	atom.global.add.f64 	%fd56, [%rd4], %fd6;
	bar.sync 	0;
	@%p14 bra 	$L__BB0_35;
	ld.global.f64 	%fd57, [%rd4];
	add.s32 	%r114, %r32, %r20;
	mul.wide.u32 	%rd214, %r114, 8;
	add.s64 	%rd215, %rd8, %rd214;
	st.global.f64 	[%rd215], %fd57;
$L__BB0_35:
	add.s32 	%r170, %r20, 4;
$L__BB0_36:
	sub.s32 	%r115, %r15, %r20;
	setp.lt.u32 	%p22, %r115, 3;
	@%p22 bra 	$L__BB0_55;
	add.s32 	%r179, %r16, %r170;
	mul.lo.s32 	%r116, %r70, %r170;
	add.s32 	%r117, %r116, %r70;
	add.s32 	%r178, %r20, %r117;
	add.s32 	%r118, %r170, 2;
	mul.lo.s32 	%r119, %r70, %r118;
	add.s32 	%r177, %r20, %r119;
	add.s32 	%r120, %r170, 3;
	mul.lo.s32 	%r121, %r70, %r120;
	add.s32 	%r176, %r20, %r121;
	add.s32 	%r175, %r20, %r116;
	add.s32 	%r174, %r1, %r117;
	add.s32 	%r173, %r1, %r119;
	add.s32 	%r172, %r1, %r121;
	add.s32 	%r171, %r1, %r116;
$L__BB0_38:
	setp.ne.s32 	%p23, %r1, 0;
	ld.global.f64 	%fd58, [%rd12];
	mul.wide.u32 	%rd216, %r171, 8;
	add.s64 	%rd217, %rd7, %rd216;
	ld.global.f64 	%fd59, [%rd217];
	mul.f64 	%fd7, %fd58, %fd59;
	bar.sync 	0;
	@%p23 bra 	$L__BB0_40;
	mov.b64 	%rd218, 0;
	st.global.u64 	[%rd4], %rd218;
$L__BB0_40:
	bar.sync 	0;
	atom.global.add.f64 	%fd60, [%rd4], %fd7;
	bar.sync 	0;
	@%p23 bra 	$L__BB0_42;
	ld.global.f64 	%fd61, [%rd4];
	mul.wide.u32 	%rd219, %r175, 8;
	add.s64 	%rd220, %rd8, %rd219;
	st.global.f64 	[%rd220], %fd61;
$L__BB0_42:
	ld.global.f64 	%fd62, [%rd12];
	mul.wide.u32 	%rd221, %r174, 8;
	add.s64 	%rd222, %rd7, %rd221;
	ld.global.f64 	%fd63, [%rd222];
	mul.f64 	%fd8, %fd62, %fd63;
	bar.sync 	0;
	@%p23 bra 	$L__BB0_44;
	mov.b64 	%rd223, 0;
	st.global.u64 	[%rd4], %rd223;
$L__BB0_44:
	bar.sync 	0;
	atom.global.add.f64 	%fd64, [%rd4], %fd8;
	bar.sync 	0;
	@%p23 bra 	$L__BB0_46;
	ld.global.f64 	%fd65, [%rd4];
	mul.wide.u32 	%rd224, %r178, 8;
	add.s64 	%rd225, %rd8, %rd224;
	st.global.f64 	[%rd225], %fd65;
$L__BB0_46:
	ld.global.f64 	%fd66, [%rd12];
	mul.wide.u32 	%rd226, %r173, 8;
	add.s64 	%rd227, %rd7, %rd226;
	ld.global.f64 	%fd67, [%rd227];
	mul.f64 	%fd9, %fd66, %fd67;
	bar.sync 	0;
	@%p23 bra 	$L__BB0_48;
	mov.b64 	%rd228, 0;
	st.global.u64 	[%rd4], %rd228;
$L__BB0_48:
	bar.sync 	0;
	atom.global.add.f64 	%fd68, [%rd4], %fd9;
	bar.sync 	0;
	@%p23 bra 	$L__BB0_50;
	ld.global.f64 	%fd69, [%rd4];
	mul.wide.u32 	%rd229, %r177, 8;
	add.s64 	%rd230, %rd8, %rd229;
	st.global.f64 	[%rd230], %fd69;
$L__BB0_50:
	ld.global.f64 	%fd70, [%rd12];
	mul.wide.u32 	%rd231, %r172, 8;
	add.s64 	%rd232, %rd7, %rd231;
	ld.global.f64 	%fd71, [%rd232];
	mul.f64 	%fd10, %fd70, %fd71;
	bar.sync 	0;
	@%p23 bra 	$L__BB0_52;
	mov.b64 	%rd233, 0;
	st.global.u64 	[%rd4], %rd233;
$L__BB0_52:
	bar.sync 	0;
	atom.global.add.f64 	%fd72, [%rd4], %fd10;
	bar.sync 	0;
	@%p23 bra 	$L__BB0_54;
	ld.global.f64 	%fd73, [%rd4];
	mul.wide.u32 	%rd234, %r176, 8;
	add.s64 	%rd235, %rd8, %rd234;
	st.global.f64 	[%rd235], %fd73;
$L__BB0_54:
	add.s32 	%r179, %r179, 4;
	add.s32 	%r178, %r178, %r17;
	add.s32 	%r177, %r177, %r17;
	add.s32 	%r176, %r176, %r17;
	add.s32 	%r175, %r175, %r17;
	add.s32 	%r174, %r174, %r17;
	add.s32 	%r173, %r173, %r17;
	add.s32 	%r172, %r172, %r17;
	add.s32 	%r171, %r171, %r17;
	setp.ne.s32 	%p31, %r179, 0;
	@%p31 bra 	$L__BB0_38;
$L__BB0_55:
	setp.ge.s32 	%p32, %r169, %r70;
	bar.sync 	0;
	@%p32 bra 	$L__BB0_67;
	sub.s32 	%r122, %r15, %r20;
	setp.lt.u32 	%p33, %r122, 7;
	mov.u32 	%r181, %r169;
	@%p33 bra 	$L__BB0_59;
	mov.u32 	%r181, %r169;
$L__BB0_58:
	.pragma "nounroll";
	mul.lo.s32 	%r123, %r181, %r70;
	add.s32 	%r124, %r123, %r1;
	mul.wide.u32 	%rd236, %r124, 8;
	add.s64 	%rd237, %rd7, %rd236;
	ld.global.f64 	%fd74, [%rd237];
	add.s32 	%r125, %r123, %r20;
	mul.wide.u32 	%rd238, %r125, 8;
	add.s64 	%rd239, %rd8, %rd238;
	ld.global.f64 	%fd75, [%rd239];
	ld.global.f64 	%fd76, [%rd12];
	mul.f64 	%fd77, %fd75, %fd76;
	sub.f64 	%fd78, %fd74, %fd77;
	st.global.f64 	[%rd237], %fd78;
	add.s32 	%r126, %r124, %r70;
	mul.wide.u32 	%rd240, %r126, 8;
	add.s64 	%rd241, %rd7, %rd240;
	ld.global.f64 	%fd79, [%rd241];
	add.s32 	%r127, %r125, %r70;
	mul.wide.u32 	%rd242, %r127, 8;
	add.s64 	%rd243, %rd8, %rd242;
	ld.global.f64 	%fd80, [%rd243];
	ld.global.f64 	%fd81, [%rd12];
	mul.f64 	%fd82, %fd80, %fd81;
	sub.f64 	%fd83, %fd79, %fd82;
	st.global.f64 	[%rd241], %fd83;
	add.s32 	%r128, %r126, %r70;
	mul.wide.u32 	%rd244, %r128, 8;
	add.s64 	%rd245, %rd7, %rd244;
	ld.global.f64 	%fd84, [%rd245];
	add.s32 	%r129, %r127, %r70;
	mul.wide.u32 	%rd246, %r129, 8;
	add.s64 	%rd247, %rd8, %rd246;
	ld.global.f64 	%fd85, [%rd247];
	ld.global.f64 	%fd86, [%rd12];
	mul.f64 	%fd87, %fd85, %fd86;
	sub.f64 	%fd88, %fd84, %fd87;
	st.global.f64 	[%rd245], %fd88;
	add.s32 	%r130, %r128, %r70;
	mul.wide.u32 	%rd248, %r130, 8;
	add.s64 	%rd249, %rd7, %rd248;
	ld.global.f64 	%fd89, [%rd249];
	add.s32 	%r131, %r129, %r70;
	mul.wide.u32 	%rd250, %r131, 8;
	add.s64 	%rd251, %rd8, %rd250;
	ld.global.f64 	%fd90, [%rd251];
	ld.global.f64 	%fd91, [%rd12];
	mul.f64 	%fd92, %fd90, %fd91;
	sub.f64 	%fd93, %fd89, %fd92;
	st.global.f64 	[%rd249], %fd93;
	add.s32 	%r132, %r130, %r70;
	mul.wide.u32 	%rd252, %r132, 8;
	add.s64 	%rd253, %rd7, %rd252;
	ld.global.f64 	%fd94, [%rd253];
	add.s32 	%r133, %r131, %r70;
	mul.wide.u32 	%rd254, %r133, 8;
	add.s64 	%rd255, %rd8, %rd254;
	ld.global.f64 	%fd95, [%rd255];
	ld.global.f64 	%fd96, [%rd12];
	mul.f64 	%fd97, %fd95, %fd96;
	sub.f64 	%fd98, %fd94, %fd97;
	st.global.f64 	[%rd253], %fd98;
	add.s32 	%r134, %r132, %r70;
	mul.wide.u32 	%rd256, %r134, 8;
	add.s64 	%rd257, %rd7, %rd256;
	ld.global.f64 	%fd99, [%rd257];
	add.s32 	%r135, %r133, %r70;
	mul.wide.u32 	%rd258, %r135, 8;
	add.s64 	%rd259, %rd8, %rd258;
	ld.global.f64 	%fd100, [%rd259];
	ld.global.f64 	%fd101, [%rd12];
	mul.f64 	%fd102, %fd100, %fd101;
	sub.f64 	%fd103, %fd99, %fd102;
	st.global.f64 	[%rd257], %fd103;
	add.s32 	%r136, %r134, %r70;
	mul.wide.u32 	%rd260, %r136, 8;
	add.s64 	%rd261, %rd7, %rd260;
	ld.global.f64 	%fd104, [%rd261];
	add.s32 	%r137, %r135, %r70;
	mul.wide.u32 	%rd262, %r137, 8;
	add.s64 	%rd263, %rd8, %rd262;
	ld.global.f64 	%fd105, [%rd263];
	ld.global.f64 	%fd106, [%rd12];
	mul.f64 	%fd107, %fd105, %fd106;
	sub.f64 	%fd108, %fd104, %fd107;
	st.global.f64 	[%rd261], %fd108;
	add.s32 	%r138, %r136, %r70;
	mul.wide.u32 	%rd264, %r138, 8;
	add.s64 	%rd265, %rd7, %rd264;
	ld.global.f64 	%fd109, [%rd265];
	add.s32 	%r139, %r137, %r70;
	mul.wide.u32 	%rd266, %r139, 8;
	add.s64 	%rd267, %rd8, %rd266;
	ld.global.f64 	%fd110, [%rd267];
	ld.global.f64 	%fd111, [%rd12];
	mul.f64 	%fd112, %fd110, %fd111;
	sub.f64 	%fd113, %fd109, %fd112;
	st.global.f64 	[%rd265], %fd113;
	add.s32 	%r181, %r181, 8;
	add.s32 	%r140, %r181, %r21;
	and.b32  	%r141, %r22, -8;
	setp.ne.s32 	%p34, %r140, %r141;
	@%p34 bra 	$L__BB0_58;
$L__BB0_59:
	and.b32  	%r142, %r22, 7;
	setp.eq.s32 	%p35, %r142, 0;
	@%p35 bra 	$L__BB0_67;
	not.b16 	%rs10, %rs16;
	add.s16 	%rs11, %rs10, %rs1;
	cvt.u32.u16 	%r143, %rs11;
	and.b32  	%r65, %r143, 7;
	add.s32 	%r144, %r65, -1;
	setp.lt.u32 	%p36, %r144, 3;
	@%p36 bra 	$L__BB0_62;
	mul.lo.s32 	%r145, %r181, %r70;
	add.s32 	%r146, %r145, %r1;
	mul.wide.u32 	%rd268, %r146, 8;
	add.s64 	%rd269, %rd7, %rd268;
	ld.global.f64 	%fd114, [%rd269];
	add.s32 	%r147, %r145, %r20;
	mul.wide.u32 	%rd270, %r147, 8;
	add.s64 	%rd271, %rd8, %rd270;
	ld.global.f64 	%fd115, [%rd271];
	ld.global.f64 	%fd116, [%rd12];
	mul.f64 	%fd117, %fd115, %fd116;
	sub.f64 	%fd118, %fd114, %fd117;
	st.global.f64 	[%rd269], %fd118;
	add.s32 	%r148, %r146, %r70;
	mul.wide.u32 	%rd272, %r148, 8;
	add.s64 	%rd273, %rd7, %rd272;
	ld.global.f64 	%fd119, [%rd273];
	add.s32 	%r149, %r147, %r70;
	mul.wide.u32 	%rd274, %r149, 8;
	add.s64 	%rd275, %rd8, %rd274;
	ld.global.f64 	%fd120, [%rd275];
	ld.global.f64 	%fd121, [%rd12];
	mul.f64 	%fd122, %fd120, %fd121;
	sub.f64 	%fd123, %fd119, %fd122;
	st.global.f64 	[%rd273], %fd123;
	add.s32 	%r150, %r148, %r70;
	mul.wide.u32 	%rd276, %r150, 8;
	add.s64 	%rd277, %rd7, %rd276;
	ld.global.f64 	%fd124, [%rd277];
	add.s32 	%r151, %r149, %r70;
	mul.wide.u32 	%rd278, %r151, 8;
	add.s64 	%rd279, %rd8, %rd278;
	ld.global.f64 	%fd125, [%rd279];
	ld.global.f64 	%fd126, [%rd12];
	mul.f64 	%fd127, %fd125, %fd126;
	sub.f64 	%fd128, %fd124, %fd127;
	st.global.f64 	[%rd277], %fd128;
	add.s32 	%r152, %r150, %r70;
	mul.wide.u32 	%rd280, %r152, 8;
	add.s64 	%rd281, %rd7, %rd280;
	ld.global.f64 	%fd129, [%rd281];
	add.s32 	%r153, %r151, %r70;
	mul.wide.u32 	%rd282, %r153, 8;
	add.s64 	%rd283, %rd8, %rd282;
	ld.global.f64 	%fd130, [%rd283];
	ld.global.f64 	%fd131, [%rd12];
	mul.f64 	%fd132, %fd130, %fd131;
	sub.f64 	%fd133, %fd129, %fd132;
	st.global.f64 	[%rd281], %fd133;
	add.s32 	%r181, %r181, 4;
$L__BB0_62:
	and.b32  	%r154, %r65, 3;
	setp.eq.s32 	%p37, %r154, 0;
	@%p37 bra 	$L__BB0_67;
	xor.b16  	%rs12, %rs15, 3;
	add.s16 	%rs5, %rs12, %rs1;
	and.b16  	%rs13, %rs5, 3;
	setp.eq.s16 	%p38, %rs13, 1;
	@%p38 bra 	$L__BB0_65;
	mul.lo.s32 	%r155, %r181, %r70;
	add.s32 	%r156, %r155, %r1;
	mul.wide.u32 	%rd284, %r156, 8;
	add.s64 	%rd285, %rd7, %rd284;
	ld.global.f64 	%fd134, [%rd285];
	add.s32 	%r157, %r155, %r20;
	mul.wide.u32 	%rd286, %r157, 8;
	add.s64 	%rd287, %rd8, %rd286;
	ld.global.f64 	%fd135, [%rd287];
	ld.global.f64 	%fd136, [%rd12];
	mul.f64 	%fd137, %fd135, %fd136;
	sub.f64 	%fd138, %fd134, %fd137;
	st.global.f64 	[%rd285], %fd138;
	add.s32 	%r158, %r156, %r70;
	mul.wide.u32 	%rd288, %r158, 8;
	add.s64 	%rd289, %rd7, %rd288;
	ld.global.f64 	%fd139, [%rd289];
	add.s32 	%r159, %r157, %r70;
	mul.wide.u32 	%rd290, %r159, 8;
	add.s64 	%rd291, %rd8, %rd290;
	ld.global.f64 	%fd140, [%rd291];
	ld.global.f64 	%fd141, [%rd12];
	mul.f64 	%fd142, %fd140, %fd141;
	sub.f64 	%fd143, %fd139, %fd142;
	st.global.f64 	[%rd289], %fd143;
	add.s32 	%r181, %r181, 2;
$L__BB0_65:
	and.b16  	%rs14, %rs5, 1;
	setp.eq.b16 	%p39, %rs14, 1;
	not.pred 	%p40, %p39;
	@%p40 bra 	$L__BB0_67;
	mul.lo.s32 	%r160, %r181, %r70;
	add.s32 	%r161, %r160, %r1;
	mul.wide.u32 	%rd292, %r161, 8;
	add.s64 	%rd293, %rd7, %rd292;
	ld.global.f64 	%fd144, [%rd293];
	add.s32 	%r162, %r160, %r20;
	mul.wide.u32 	%rd294, %r162, 8;
	add.s64 	%rd295, %rd8, %rd294;
	ld.global.f64 	%fd145, [%rd295];
	ld.global.f64 	%fd146, [%rd12];
	mul.f64 	%fd147, %fd145, %fd146;
	sub.f64 	%fd148, %fd144, %fd147;
	st.global.f64 	[%rd293], %fd148;
$L__BB0_67:
	setp.ne.s32 	%p41, %r169, %r70;
	add.s16 	%rs16, %rs16, 1;
	add.s16 	%rs15, %rs15, 1;
	@%p41 bra 	$L__BB0_14;
$L__BB0_68:
	ret;

}


// ===== COMPILED SASS (sm_100) =====

	.target	sm_100

	.elftype	@"ET_EXEC"


//--------------------- .note.nv.tkinfo           --------------------------
	.section	.note.nv.tkinfo,"",@"SHT_NOTE"
	.sectionflags	@"SHF_NOTE_NV_TKINFO"
	.tkinfo
        /*0018*/ 	.word	0x00000002
        /*0030*/ 	.string	""
        /*0030*/ 	.string	"ptxas"
        /*0030*/ 	.string	"Cuda compilation tools, release 13.0, V13.0.88"
        /*0030*/ 	.string	"Build cuda_13.0.r13.0/compiler.36424714_0"
        /*0030*/ 	.string	"-arch sm_100 -m 64 "



//--------------------- .note.nv.cuinfo           --------------------------
	.section	.note.nv.cuinfo,"",@"SHT_NOTE"
	.sectionflags	@"SHF_NOTE_NV_CUINFO"
        /*0018*/ 	.short	0x0002
        /*001a*/ 	.short	0x0064
        /*001c*/ 	.short	0x0082
	.zero		2


//--------------------- .nv.info                  --------------------------
	.section	.nv.info,"",@"SHT_CUDA_INFO"
	.align	4


	//----- nvinfo : EIATTR_REGCOUNT
	.align		4
        /*0000*/ 	.byte	0x04, 0x2f
        /*0002*/ 	.short	(.L_1 - .L_0)
	.align		4
.L_0:
        /*0004*/ 	.word	index@(_Z11deviceMGSv0iiPKdPdS1_S1_S1_S1_)
        /*0008*/ 	.word	0x00000020


	//----- nvinfo : EIATTR_FRAME_SIZE
	.align		4
.L_1:
        /*000c*/ 	.byte	0x04, 0x11
        /*000e*/ 	.short	(.L_3 - .L_2)
	.align		4
.L_2:
        /*0010*/ 	.word	index@($__internal_1_$__cuda_sm20_dsqrt_rn_f64_mediumpath_v1)
        /*0014*/ 	.word	0x00000000


	//----- nvinfo : EIATTR_FRAME_SIZE
	.align		4
.L_3:
        /*0018*/ 	.byte	0x04, 0x11
        /*001a*/ 	.short	(.L_5 - .L_4)
	.align		4
.L_4:
        /*001c*/ 	.word	index@($__internal_0_$__cuda_sm20_div_rn_f64_full)
        /*0020*/ 	.word	0x00000000


	//----- nvinfo : EIATTR_FRAME_SIZE
	.align		4
.L_5:
        /*0024*/ 	.byte	0x04, 0x11
        /*0026*/ 	.short	(.L_7 - .L_6)
	.align		4
.L_6:
        /*0028*/ 	.word	index@(_Z11deviceMGSv0iiPKdPdS1_S1_S1_S1_)
        /*002c*/ 	.word	0x00000000


	//----- nvinfo : EIATTR_MIN_STACK_SIZE
	.align		4
.L_7:
        /*0030*/ 	.byte	0x04, 0x12
        /*0032*/ 	.short	(.L_9 - .L_8)
	.align		4
.L_8:
        /*0034*/ 	.word	index@(_Z11deviceMGSv0iiPKdPdS1_S1_S1_S1_)
        /*0038*/ 	.word	0x00000000
.L_9:


//--------------------- .nv.compat                --------------------------
	.section	.nv.compat,"",@"SHT_CUDA_COMPAT_INFO"
	.align	4
        /*0000*/ 	.byte	0x02, 0x09, 0x00, 0x00, 0x02, 0x02, 0x01, 0x00, 0x02, 0x05, 0x05, 0x00, 0x03, 0x07, 0x01, 0x01
        /*0010*/ 	.byte	0x02, 0x03, 0x00, 0x00, 0x02, 0x06, 0x01, 0x00, 0x04, 0x0b, 0x08, 0x00, 0x01, 0x00, 0x00, 0x00
        /*0020*/ 	.byte	0x00, 0x00, 0x00, 0x00


//--------------------- .nv.info._Z11deviceMGSv0iiPKdPdS1_S1_S1_S1_ --------------------------
	.section	.nv.info._Z11deviceMGSv0iiPKdPdS1_S1_S1_S1_,"",@"SHT_CUDA_INFO"
	.sectionflags	@""
	.align	4


	//----- nvinfo : EIATTR_CUDA_API_VERSION
	.align		4
        /*0000*/ 	.byte	0x04, 0x37
        /*0002*/ 	.short	(.L_11 - .L_10)
.L_10:
        /*0004*/ 	.word	0x00000082


	//----- nvinfo : EIATTR_KPARAM_INFO
	.align		4
.L_11:
        /*0008*/ 	.byte	0x04, 0x17
        /*000a*/ 	.short	(.L_13 - .L_12)
.L_12:
        /*000c*/ 	.word	0x00000000
        /*0010*/ 	.short	0x0007
        /*0012*/ 	.short	0x0030
        /*0014*/ 	.byte	0x00, 0xf5, 0x21, 0x00


	//----- nvinfo : EIATTR_KPARAM_INFO
	.align		4
.L_13:
        /*0018*/ 	.byte	0x04, 0x17
        /*001a*/ 	.short	(.L_15 - .L_14)
.L_14:
        /*001c*/ 	.word	0x00000000
        /*0020*/ 	.short	0x0006
        /*0022*/ 	.short	0x0028
        /*0024*/ 	.byte	0x00, 0xf5, 0x21, 0x00


	//----- nvinfo : EIATTR_KPARAM_INFO
	.align		4
.L_15:
        /*0028*/ 	.byte	0x04, 0x17
        /*002a*/ 	.short	(.L_17 - .L_16)
.L_16:
        /*002c*/ 	.word	0x00000000
        /*0030*/ 	.short	0x0005
        /*0032*/ 	.short	0x0020
        /*0034*/ 	.byte	0x00, 0xf5, 0x21, 0x00


	//----- nvinfo : EIATTR_KPARAM_INFO
	.align		4
.L_17:
        /*0038*/ 	.byte	0x04, 0x17
        /*003a*/ 	.short	(.L_19 - .L_18)
.L_18:
        /*003c*/ 	.word	0x00000000
        /*0040*/ 	.short	0x0004
        /*0042*/ 	.short	0x0018
        /*0044*/ 	.byte	0x00, 0xf5, 0x21, 0x00


	//----- nvinfo : EIATTR_KPARAM_INFO
	.align		4
.L_19:
        /*0048*/ 	.byte	0x04, 0x17
        /*004a*/ 	.short	(.L_21 - .L_20)
.L_20:
        /*004c*/ 	.word	0x00000000
        /*0050*/ 	.short	0x0003
        /*0052*/ 	.short	0x0010
        /*0054*/ 	.byte	0x00, 0xf5, 0x21, 0x00


	//----- nvinfo : EIATTR_KPARAM_INFO
	.align		4
.L_21:
        /*0058*/ 	.byte	0x04, 0x17
        /*005a*/ 	.short	(.L_23 - .L_22)
.L_22:
        /*005c*/ 	.word	0x00000000
        /*0060*/ 	.short	0x0002
        /*0062*/ 	.short	0x0008
        /*0064*/ 	.byte	0x00, 0xf5, 0x21, 0x00


	//----- nvinfo : EIATTR_KPARAM_INFO
	.align		4
.L_23:
        /*0068*/ 	.byte	0x04, 0x17
        /*006a*/ 	.short	(.L_25 - .L_24)
.L_24:
        /*006c*/ 	.word	0x00000000
        /*0070*/ 	.short	0x0001
        /*0072*/ 	.short	0x0004
        /*0074*/ 	.byte	0x00, 0xf0, 0x11, 0x00


	//----- nvinfo : EIATTR_KPARAM_INFO
	.align		4
.L_25:
        /*0078*/ 	.byte	0x04, 0x17
        /*007a*/ 	.short	(.L_27 - .L_26)
.L_26:
        /*007c*/ 	.word	0x00000000
        /*0080*/ 	.short	0x0000
        /*0082*/ 	.short	0x0000
        /*0084*/ 	.byte	0x00, 0xf0, 0x11, 0x00


	//----- nvinfo : EIATTR_SPARSE_MMA_MASK
	.align		4
.L_27:
        /*0088*/ 	.byte	0x03, 0x50
        /*008a*/ 	.short	0x0000


	//----- nvinfo : EIATTR_MAXREG_COUNT
	.align		4
        /*008c*/ 	.byte	0x03, 0x1b
        /*008e*/ 	.short	0x00ff


	//----- nvinfo : EIATTR_NUM_BARRIERS
	.align		4
        /*0090*/ 	.byte	0x02, 0x4c
        /*0092*/ 	.byte	0x01
	.zero		1


	//----- nvinfo : EIATTR_MERCURY_ISA_VERSION
	.align		4
        /*0094*/ 	.byte	0x03, 0x5f
        /*0096*/ 	.short	0x0101


	//----- nvinfo : EIATTR_VRC_CTA_INIT_COUNT
	.align		4
        /*0098*/ 	.byte	0x02, 0x4a
	.zero		1
	.zero		1


	//----- nvinfo : EIATTR_EXIT_INSTR_OFFSETS
	.align		4
        /*009c*/ 	.byte	0x04, 0x1c
        /*009e*/ 	.short	(.L_29 - .L_28)


	//   ....[0]....
.L_28:
        /*00a0*/ 	.word	0x00000030


	//   ....[1]....
        /*00a4*/ 	.word	0x00002c20


	//----- nvinfo : EIATTR_CRS_STACK_SIZE
	.align		4
.L_29:
        /*00a8*/ 	.byte	0x04, 0x1e
        /*00aa*/ 	.short	(.L_31 - .L_30)
.L_30:
        /*00ac*/ 	.word	0x00000000


	//----- nvinfo : EIATTR_CBANK_PARAM_SIZE
	.align		4
.L_31:
        /*00b0*/ 	.byte	0x03, 0x19
        /*00b2*/ 	.short	0x0038


	//----- nvinfo : EIATTR_PARAM_CBANK
	.align		4
        /*00b4*/ 	.byte	0x04, 0x0a
        /*00b6*/ 	.short	(.L_33 - .L_32)
	.align		4
.L_32:
        /*00b8*/ 	.word	index@(.nv.constant0._Z11deviceMGSv0iiPKdPdS1_S1_S1_S1_)
        /*00bc*/ 	.short	0x0380
        /*00be*/ 	.short	0x0038


	//----- nvinfo : EIATTR_SW_WAR
	.align		4
.L_33:
        /*00c0*/ 	.byte	0x04, 0x36
        /*00c2*/ 	.short	(.L_35 - .L_34)
.L_34:
        /*00c4*/ 	.word	0x00000008
.L_35:


//--------------------- .nv.callgraph             --------------------------
	.section	.nv.callgraph,"",@"SHT_CUDA_CALLGRAPH"
	.align	4
	.sectionentsize	8
	.align		4
        /*0000*/ 	.word	0x00000000
	.align		4
        /*0004*/ 	.word	0xffffffff
	.align		4
        /*0008*/ 	.word	0x00000000
	.align		4
        /*000c*/ 	.word	0xfffffffe
	.align		4
        /*0010*/ 	.word	0x00000000
	.align		4
        /*0014*/ 	.word	0xfffffffd
	.align		4
        /*0018*/ 	.word	0x00000000
	.align		4
        /*001c*/ 	.word	0xfffffffc


//--------------------- .text._Z11deviceMGSv0iiPKdPdS1_S1_S1_S1_ --------------------------
	.section	.text._Z11deviceMGSv0iiPKdPdS1_S1_S1_S1_,"ax",@progbits
	.align	128
        .global         _Z11deviceMGSv0iiPKdPdS1_S1_S1_S1_
        .type           _Z11deviceMGSv0iiPKdPdS1_S1_S1_S1_,@function
        .size           _Z11deviceMGSv0iiPKdPdS1_S1_S1_S1_,(.L_x_37 - _Z11deviceMGSv0iiPKdPdS1_S1_S1_S1_)
        .other          _Z11deviceMGSv0iiPKdPdS1_S1_S1_S1_,@"STO_CUDA_ENTRY STV_DEFAULT"
_Z11deviceMGSv0iiPKdPdS1_S1_S1_S1_:
.text._Z11deviceMGSv0iiPKdPdS1_S1_S1_S1_:
[----:B------:R-:W-:Y:S08]  /*0000*/  LDC R1, c[0x0][0x37c] ;  /* 0x0000df00ff017b82 */ /* 0x000ff00000000800 */
[----:B------:R-:W0:Y:S02]  /*0010*/  LDC R3, c[0x0][0x384] ;  /* 0x0000e100ff037b82 */ /* 0x000e240000000800 */
[----:B0-----:R-:W-:-:S13]  /*0020*/  ISETP.GE.AND P0, PT, R3, 0x1, PT ;  /* 0x000000010300780c */ /* 0x001fda0003f06270 */
[----:B------:R-:W-:Y:S05]  /*0030*/  @!P0 EXIT ;  /* 0x000000000000894d */ /* 0x000fea0003800000 */
[----:B------:R-:W0:Y:S01]  /*0040*/  S2UR UR4, SR_CTAID.X ;  /* 0x00000000000479c3 */ /* 0x000e220000002500 */
[----:B------:R-:W1:Y:S01]  /*0050*/  LDCU.64 UR6, c[0x0][0x3a0] ;  /* 0x00007400ff0677ac */ /* 0x000e620008000a00 */
[----:B------:R-:W2:Y:S01]  /*0060*/  S2R R2, SR_TID.X ;  /* 0x0000000000027919 */ /* 0x000ea20000002100 */
[C---:B------:R-:W-:Y:S01]  /*0070*/  VIADD R7, R3.reuse, 0xffffffff ;  /* 0xffffffff03077836 */ /* 0x040fe20000000000 */
[----:B------:R-:W-:Y:S01]  /*0080*/  LOP3.LUT R17, R3, 0xf, RZ, 0xc0, !PT ;  /* 0x0000000f03117812 */ /* 0x000fe200078ec0ff */
[----:B------:R-:W3:Y:S03]  /*0090*/  LDCU.64 UR10, c[0x0][0x358] ;  /* 0x00006b00ff0a77ac */ /* 0x000ee60008000a00 */
[----:B------:R-:W-:Y:S01]  /*00a0*/  ISETP.GE.U32.AND P1, PT, R7, 0xf, PT ;  /* 0x0000000f0700780c */ /* 0x000fe20003f26070 */
[----:B------:R-:W-:Y:S01]  /*00b0*/  IMAD.MOV.U32 R7, RZ, RZ, RZ ;  /* 0x000000ffff077224 */ /* 0x000fe200078e00ff */
[----:B------:R-:W-:Y:S01]  /*00c0*/  ISETP.NE.AND P0, PT, R17, RZ, PT ;  /* 0x000000ff1100720c */ /* 0x000fe20003f05270 */
[----:B0-----:R-:W-:-:S04]  /*00d0*/  IMAD R0, R3, UR4, RZ ;  /* 0x0000000403007c24 */ /* 0x001fc8000f8e02ff */
[----:B------:R-:W-:-:S04]  /*00e0*/  IMAD R0, R0, R3, RZ ;  /* 0x0000000300007224 */ /* 0x000fc800078e02ff */
[----:B------:R-:W-:Y:S01]  /*00f0*/  IMAD.SHL.U32 R4, R0, 0x8, RZ ;  /* 0x0000000800047824 */ /* 0x000fe200078e00ff */
[----:B------:R-:W-:-:S04]  /*0100*/  SHF.R.S32.HI R5, RZ, 0x1f, R0 ;  /* 0x0000001fff057819 */ /* 0x000fc80000011400 */
[----:B------:R-:W-:Y:S02]  /*0110*/  SHF.L.U64.HI R6, R0, 0x3, R5 ;  /* 0x0000000300067819 */ /* 0x000fe40000010205 */
[----:B-1----:R-:W-:-:S04]  /*0120*/  IADD3 R10, P2, PT, R4, UR6, RZ ;  /* 0x00000006040a7c10 */ /* 0x002fc8000ff5e0ff */
[----:B------:R-:W-:Y:S01]  /*0130*/  IADD3.X R11, PT, PT, R6, UR7, RZ, P2, !PT ;  /* 0x00000007060b7c10 */ /* 0x000fe200097fe4ff */
[----:B--23--:R-:W-:Y:S08]  /*0140*/  @!P1 BRA `(.L_x_0) ;  /* 0x0000000800189947 */ /* 0x00cff00003800000 */
[----:B------:R-:W-:Y:S01]  /*0150*/  LOP3.LUT R7, R3, 0x7ffffff0, RZ, 0xc0, !PT ;  /* 0x7ffffff003077812 */ /* 0x000fe200078ec0ff */
[----:B------:R-:W0:Y:S01]  /*0160*/  LDCU.64 UR6, c[0x0][0x388] ;  /* 0x00007100ff0677ac */ /* 0x000e220008000a00 */
[----:B------:R-:W-:-:S05]  /*0170*/  UMOV UR4, URZ ;  /* 0x000000ff00047c82 */ /* 0x000fca0008000000 */
.L_x_1:
[----:B-1----:R-:W-:-:S05]  /*0180*/  IMAD R19, R3, UR4, R2 ;  /* 0x0000000403137c24 */ /* 0x002fca000f8e0202 */
[----:B------:R-:W-:-:S04]  /*0190*/  IADD3 R8, P1, PT, R0, R19, RZ ;  /* 0x0000001300087210 */ /* 0x000fc80007f3e0ff */
[----:B------:R-:W-:Y:S02]  /*01a0*/  IADD3.X R9, PT, PT, RZ, R5, RZ, P1, !PT ;  /* 0x00000005ff097210 */ /* 0x000fe40000ffe4ff */
[----:B0-----:R-:W-:-:S04]  /*01b0*/  LEA R12, P1, R8, UR6, 0x3 ;  /* 0x00000006080c7c11 */ /* 0x001fc8000f8218ff */
[----:B------:R-:W-:-:S06]  /*01c0*/  LEA.HI.X R13, R8, UR7, R9, 0x3, P1 ;  /* 0x00000007080d7c11 */ /* 0x000fcc00088f1c09 */
[----:B------:R-:W2:Y:S01]  /*01d0*/  LDG.E.64 R12, desc[UR10][R12.64] ;  /* 0x0000000a0c0c7981 */ /* 0x000ea2000c1e1b00 */
[C---:B------:R-:W-:Y:S02]  /*01e0*/  IMAD.IADD R21, R19.reuse, 0x1, R3 ;  /* 0x0000000113157824 */ /* 0x040fe400078e0203 */
[----:B------:R-:W-:-:S03]  /*01f0*/  IMAD.WIDE.U32 R18, R19, 0x8, R10 ;  /* 0x0000000813127825 */ /* 0x000fc600078e000a */
[----:B------:R-:W-:-:S05]  /*0200*/  IADD3 R8, P1, PT, R0, R21, RZ ;  /* 0x0000001500087210 */ /* 0x000fca0007f3e0ff */
[----:B------:R-:W-:Y:S01]  /*0210*/  IMAD.X R9, RZ, RZ, R5, P1 ;  /* 0x000000ffff097224 */ /* 0x000fe200008e0605 */
[----:B------:R-:W-:-:S04]  /*0220*/  LEA R14, P1, R8, UR6, 0x3 ;  /* 0x00000006080e7c11 */ /* 0x000fc8000f8218ff */
[----:B------:R-:W-:Y:S01]  /*0230*/  LEA.HI.X R15, R8, UR7, R9, 0x3, P1 ;  /* 0x00000007080f7c11 */ /* 0x000fe200088f1c09 */
[C---:B------:R-:W-:Y:S01]  /*0240*/  IMAD.IADD R23, R21.reuse, 0x1, R3 ;  /* 0x0000000115177824 */ /* 0x040fe200078e0203 */
[----:B--2---:R0:W-:Y:S04]  /*0250*/  STG.E.64 desc[UR10][R18.64], R12 ;  /* 0x0000000c12007986 */ /* 0x0041e8000c101b0a */
[----:B------:R-:W2:Y:S01]  /*0260*/  LDG.E.64 R14, desc[UR10][R14.64] ;  /* 0x0000000a0e0e7981 */ /* 0x000ea2000c1e1b00 */
[----:B------:R-:W-:Y:S01]  /*0270*/  IADD3 R9, P1, PT, R0, R23, RZ ;  /* 0x0000001700097210 */ /* 0x000fe20007f3e0ff */
[----:B------:R-:W-:-:S03]  /*0280*/  IMAD.WIDE.U32 R20, R21, 0x8, R10 ;  /* 0x0000000815147825 */ /* 0x000fc600078e000a */
[----:B------:R-:W-:Y:S02]  /*0290*/  IADD3.X R16, PT, PT, RZ, R5, RZ, P1, !PT ;  /* 0x00000005ff107210 */ /* 0x000fe40000ffe4ff */
[----:B------:R-:W-:-:S04]  /*02a0*/  LEA R8, P1, R9, UR6, 0x3 ;  /* 0x0000000609087c11 */ /* 0x000fc8000f8218ff */
[----:B------:R-:W-:Y:S01]  /*02b0*/  LEA.HI.X R9, R9, UR7, R16, 0x3, P1 ;  /* 0x0000000709097c11 */ /* 0x000fe200088f1c10 */
[C---:B------:R-:W-:Y:S01]  /*02c0*/  IMAD.IADD R25, R23.reuse, 0x1, R3 ;  /* 0x0000000117197824 */ /* 0x040fe200078e0203 */
[----:B--2---:R1:W-:Y:S04]  /*02d0*/  STG.E.64 desc[UR10][R20.64], R14 ;  /* 0x0000000e14007986 */ /* 0x0043e8000c101b0a */
[----:B------:R-:W2:Y:S01]  /*02e0*/  LDG.E.64 R8, desc[UR10][R8.64] ;  /* 0x0000000a08087981 */ /* 0x000ea2000c1e1b00 */
[----:B0-----:R-:W-:Y:S01]  /*02f0*/  IADD3 R13, P1, PT, R0, R25, RZ ;  /* 0x00000019000d7210 */ /* 0x001fe20007f3e0ff */
[----:B------:R-:W-:-:S04]  /*0300*/  IMAD.WIDE.U32 R18, R23, 0x8, R10 ;  /* 0x0000000817127825 */ /* 0x000fc800078e000a */
[----:B------:R-:W-:Y:S01]  /*0310*/  IMAD.X R16, RZ, RZ, R5, P1 ;  /* 0x000000ffff107224 */ /* 0x000fe200008e0605 */
[----:B------:R-:W-:-:S04]  /*0320*/  LEA R12, P1, R13, UR6, 0x3 ;  /* 0x000000060d0c7c11 */ /* 0x000fc8000f8218ff */
[----:B------:R-:W-:Y:S01]  /*0330*/  LEA.HI.X R13, R13, UR7, R16, 0x3, P1 ;  /* 0x000000070d0d7c11 */ /* 0x000fe200088f1c10 */
[C---:B------:R-:W-:Y:S01]  /*0340*/  IMAD.IADD R23, R25.reuse, 0x1, R3 ;  /* 0x0000000119177824 */ /* 0x040fe200078e0203 */
[----:B--2---:R0:W-:Y:S04]  /*0350*/  STG.E.64 desc[UR10][R18.64], R8 ;  /* 0x0000000812007986 */ /* 0x0041e8000c101b0a */
[----:B------:R-:W2:Y:S01]  /*0360*/  LDG.E.64 R12, desc[UR10][R12.64] ;  /* 0x0000000a0c0c7981 */ /* 0x000ea2000c1e1b00 */
[----:B-1----:R-:W-:Y:S01]  /*0370*/  IADD3 R15, P1, PT, R0, R23, RZ ;  /* 0x00000017000f7210 */ /* 0x002fe20007f3e0ff */
        /* <DEDUP_REMOVED lines=92> */
[----:B--2---:R1:W-:Y:S05]  /*0940*/  STG.E.64 desc[UR10][R18.64], R8 ;  /* 0x0000000812007986 */ /* 0x0043ea000c101b0a */
[----:B------:R-:W2:Y:S01]  /*0950*/  LDG.E.64 R12, desc[UR10][R12.64] ;  /* 0x0000000a0c0c7981 */ /* 0x000ea2000c1e1b00 */
[----:B------:R-:W-:Y:S01]  /*0960*/  IMAD.WIDE.U32 R22, R25, 0x8, R10 ;  /* 0x0000000819167825 */ /* 0x000fe200078e000a */
[----:B------:R-:W-:-:S06]  /*0970*/  UIADD3 UR4, UPT, UPT, UR4, 0x10, URZ ;  /* 0x0000001004047890 */ /* 0x000fcc000fffe0ff */
[----:B------:R-:W-:Y:S01]  /*0980*/  ISETP.NE.AND P1, PT, R7, UR4, PT ;  /* 0x0000000407007c0c */ /* 0x000fe2000bf25270 */
[----:B--2---:R1:W-:-:S12]  /*0990*/  STG.E.64 desc[UR10][R22.64], R12 ;  /* 0x0000000c16007986 */ /* 0x0043d8000c101b0a */
[----:B------:R-:W-:Y:S05]  /*09a0*/  @P1 BRA `(.L_x_1) ;  /* 0xfffffff400f41947 */ /* 0x000fea000383ffff */
.L_x_0:
[----:B------:R-:W-:Y:S05]  /*09b0*/  @!P0 BRA `(.L_x_2) ;  /* 0x0000000400f08947 */ /* 0x000fea0003800000 */
[----:B------:R-:W-:Y:S02]  /*09c0*/  ISETP.GE.U32.AND P1, PT, R17, 0x8, PT ;  /* 0x000000081100780c */ /* 0x000fe40003f26070 */
[----:B------:R-:W-:-:S04]  /*09d0*/  LOP3.LUT R16, R3, 0x7, RZ, 0xc0, !PT ;  /* 0x0000000703107812 */ /* 0x000fc800078ec0ff */
[----:B------:R-:W-:-:S07]  /*09e0*/  ISETP.NE.AND P0, PT, R16, RZ, PT ;  /* 0x000000ff1000720c */ /* 0x000fce0003f05270 */
[----:B------:R-:W-:Y:S06]  /*09f0*/  @!P1 BRA `(.L_x_3) ;  /* 0x0000000400089947 */ /* 0x000fec0003800000 */
[----:B------:R-:W0:Y:S01]  /*0a00*/  LDCU.64 UR4, c[0x0][0x388] ;  /* 0x00007100ff0477ac */ /* 0x000e220008000a00 */
[----:B-1----:R-:W-:-:S05]  /*0a10*/  IMAD R19, R7, R3, R2 ;  /* 0x0000000307137224 */ /* 0x002fca00078e0202 */
[----:B------:R-:W-:-:S05]  /*0a20*/  IADD3 R9, P1, PT, R0, R19, RZ ;  /* 0x0000001300097210 */ /* 0x000fca0007f3e0ff */
[----:B------:R-:W-:Y:S01]  /*0a30*/  IMAD.X R12, RZ, RZ, R5, P1 ;  /* 0x000000ffff0c7224 */ /* 0x000fe200008e0605 */
[----:B0-----:R-:W-:-:S04]  /*0a40*/  LEA R8, P1, R9, UR4, 0x3 ;  /* 0x0000000409087c11 */ /* 0x001fc8000f8218ff */
[----:B------:R-:W-:-:S06]  /*0a50*/  LEA.HI.X R9, R9, UR5, R12, 0x3, P1 ;  /* 0x0000000509097c11 */ /* 0x000fcc00088f1c0c */
[----:B------:R-:W2:Y:S01]  /*0a60*/  LDG.E.64 R8, desc[UR10][R8.64] ;  /* 0x0000000a08087981 */ /* 0x000ea2000c1e1b00 */
[C---:B------:R-:W-:Y:S01]  /*0a70*/  IADD3 R21, PT, PT, R19.reuse, R3, RZ ;  /* 0x0000000313157210 */ /* 0x040fe20007ffe0ff */
[----:B------:R-:W-:-:S03]  /*0a80*/  IMAD.WIDE.U32 R18, R19, 0x8, R10 ;  /* 0x0000000813127825 */ /* 0x000fc600078e000a */
[----:B------:R-:W-:-:S05]  /*0a90*/  IADD3 R13, P1, PT, R0, R21, RZ ;  /* 0x00000015000d7210 */ /* 0x000fca0007f3e0ff */
[----:B------:R-:W-:Y:S01]  /*0aa0*/  IMAD.X R14, RZ, RZ, R5, P1 ;  /* 0x000000ffff0e7224 */ /* 0x000fe200008e0605 */
[----:B------:R-:W-:-:S04]  /*0ab0*/  LEA R12, P1, R13, UR4, 0x3 ;  /* 0x000000040d0c7c11 */ /* 0x000fc8000f8218ff */
[----:B------:R-:W-:Y:S01]  /*0ac0*/  LEA.HI.X R13, R13, UR5, R14, 0x3, P1 ;  /* 0x000000050d0d7c11 */ /* 0x000fe200088f1c0e */
[----:B------:R-:W-:Y:S01]  /*0ad0*/  IMAD.IADD R17, R21, 0x1, R3 ;  /* 0x0000000115117824 */ /* 0x000fe200078e0203 */
[----:B--2---:R0:W-:Y:S04]  /*0ae0*/  STG.E.64 desc[UR10][R18.64], R8 ;  /* 0x0000000812007986 */ /* 0x0041e8000c101b0a */
[----:B------:R-:W2:Y:S01]  /*0af0*/  LDG.E.64 R12, desc[UR10][R12.64] ;  /* 0x0000000a0c0c7981 */ /* 0x000ea2000c1e1b00 */
[----:B------:R-:W-:-:S05]  /*0b00*/  IADD3 R15, P1, PT, R0, R17, RZ ;  /* 0x00000011000f7210 */ /* 0x000fca0007f3e0ff */
[----:B------:R-:W-:Y:S01]  /*0b10*/  IMAD.X R20, RZ, RZ, R5, P1 ;  /* 0x000000ffff147224 */ /* 0x000fe200008e0605 */
[----:B------:R-:W-:-:S04]  /*0b20*/  LEA R14, P1, R15, UR4, 0x3 ;  /* 0x000000040f0e7c11 */ /* 0x000fc8000f8218ff */
[----:B------:R-:W-:Y:S01]  /*0b30*/  LEA.HI.X R15, R15, UR5, R20, 0x3, P1 ;  /* 0x000000050f0f7c11 */ /* 0x000fe200088f1c14 */
[----:B------:R-:W-:Y:S01]  /*0b40*/  IMAD.WIDE.U32 R20, R21, 0x8, R10 ;  /* 0x0000000815147825 */ /* 0x000fe200078e000a */
[----:B------:R-:W-:-:S04]  /*0b50*/  IADD3 R23, PT, PT, R17, R3, RZ ;  /* 0x0000000311177210 */ /* 0x000fc80007ffe0ff */
[----:B--2---:R1:W-:Y:S04]  /*0b60*/  STG.E.64 desc[UR10][R20.64], R12 ;  /* 0x0000000c14007986 */ /* 0x0043e8000c101b0a */
[----:B------:R-:W2:Y:S01]  /*0b70*/  LDG.E.64 R14, desc[UR10][R14.64] ;  /* 0x0000000a0e0e7981 */ /* 0x000ea2000c1e1b00 */
[----:B0-----:R-:W-:-:S05]  /*0b80*/  IADD3 R9, P1, PT, R0, R23, RZ ;  /* 0x0000001700097210 */ /* 0x001fca0007f3e0ff */
[----:B------:R-:W-:Y:S01]  /*0b90*/  IMAD.X R18, RZ, RZ, R5, P1 ;  /* 0x000000ffff127224 */ /* 0x000fe200008e0605 */
[----:B------:R-:W-:-:S04]  /*0ba0*/  LEA R8, P1, R9, UR4, 0x3 ;  /* 0x0000000409087c11 */ /* 0x000fc8000f8218ff */
[----:B------:R-:W-:Y:S01]  /*0bb0*/  LEA.HI.X R9, R9, UR5, R18, 0x3, P1 ;  /* 0x0000000509097c11 */ /* 0x000fe200088f1c12 */
[----:B------:R-:W-:-:S04]  /*0bc0*/  IMAD.WIDE.U32 R18, R17, 0x8, R10 ;  /* 0x0000000811127825 */ /* 0x000fc800078e000a */
[----:B------:R-:W-:Y:S01]  /*0bd0*/  IMAD.IADD R17, R23, 0x1, R3 ;  /* 0x0000000117117824 */ /* 0x000fe200078e0203 */
[----:B--2---:R0:W-:Y:S04]  /*0be0*/  STG.E.64 desc[UR10][R18.64], R14 ;  /* 0x0000000e12007986 */ /* 0x0041e8000c101b0a */
[----:B------:R-:W2:Y:S01]  /*0bf0*/  LDG.E.64 R8, desc[UR10][R8.64] ;  /* 0x0000000a08087981 */ /* 0x000ea2000c1e1b00 */
[----:B-1----:R-:W-:-:S05]  /*0c00*/  IADD3 R13, P1, PT, R0, R17, RZ ;  /* 0x00000011000d7210 */ /* 0x002fca0007f3e0ff */
        /* <DEDUP_REMOVED lines=22> */
[----:B------:R-:W3:Y:S01]  /*0d70*/  LDG.E.64 R8, desc[UR10][R8.64] ;  /* 0x0000000a08087981 */ /* 0x000ee2000c1e1b00 */
[----:B0-----:R-:W-:-:S05]  /*0d80*/  IADD3 R13, P1, PT, R0, R23, RZ ;  /* 0x00000017000d7210 */ /* 0x001fca0007f3e0ff */
[----:B------:R-:W-:Y:S01]  /*0d90*/  IMAD.X R18, RZ, RZ, R5, P1 ;  /* 0x000000ffff127224 */ /* 0x000fe200008e0605 */
[----:B------:R-:W-:-:S04]  /*0da0*/  LEA R12, P1, R13, UR4, 0x3 ;  /* 0x000000040d0c7c11 */ /* 0x000fc8000f8218ff */
[----:B------:R-:W-:Y:S01]  /*0db0*/  LEA.HI.X R13, R13, UR5, R18, 0x3, P1 ;  /* 0x000000050d0d7c11 */ /* 0x000fe200088f1c12 */
[----:B------:R-:W-:-:S05]  /*0dc0*/  IMAD.WIDE.U32 R18, R17, 0x8, R10 ;  /* 0x0000000811127825 */ /* 0x000fca00078e000a */
[----:B---3--:R2:W-:Y:S04]  /*0dd0*/  STG.E.64 desc[UR10][R18.64], R8 ;  /* 0x0000000812007986 */ /* 0x0085e8000c101b0a */
[----:B------:R-:W3:Y:S01]  /*0de0*/  LDG.E.64 R12, desc[UR10][R12.64] ;  /* 0x0000000a0c0c7981 */ /* 0x000ee2000c1e1b00 */
[----:B------:R-:W-:-:S04]  /*0df0*/  IMAD.WIDE.U32 R22, R23, 0x8, R10 ;  /* 0x0000000817167825 */ /* 0x000fc800078e000a */
[----:B------:R-:W-:Y:S01]  /*0e00*/  VIADD R7, R7, 0x8 ;  /* 0x0000000807077836 */ /* 0x000fe20000000000 */
[----:B---3--:R2:W-:Y:S06]  /*0e10*/  STG.E.64 desc[UR10][R22.64], R12 ;  /* 0x0000000c16007986 */ /* 0x0085ec000c101b0a */
.L_x_3:
[----:B------:R-:W-:Y:S05]  /*0e20*/  @!P0 BRA `(.L_x_2) ;  /* 0x0000000000d48947 */ /* 0x000fea0003800000 */
[----:B------:R-:W-:Y:S02]  /*0e30*/  ISETP.GE.U32.AND P1, PT, R16, 0x4, PT ;  /* 0x000000041000780c */ /* 0x000fe40003f26070 */
[----:B------:R-:W-:-:S04]  /*0e40*/  LOP3.LUT R17, R3, 0x3, RZ, 0xc0, !PT ;  /* 0x0000000303117812 */ /* 0x000fc800078ec0ff */
[----:B------:R-:W-:-:S07]  /*0e50*/  ISETP.NE.AND P0, PT, R17, RZ, PT ;  /* 0x000000ff1100720c */ /* 0x000fce0003f05270 */
[----:B------:R-:W-:Y:S06]  /*0e60*/  @!P1 BRA `(.L_x_4) ;  /* 0x0000000000889947 */ /* 0x000fec0003800000 */
[----:B------:R-:W0:Y:S01]  /*0e70*/  LDCU.64 UR4, c[0x0][0x388] ;  /* 0x00007100ff0477ac */ /* 0x000e220008000a00 */
[----:B-12---:R-:W-:-:S05]  /*0e80*/  IMAD R19, R7, R3, R2 ;  /* 0x0000000307137224 */ /* 0x006fca00078e0202 */
        /* <DEDUP_REMOVED lines=15> */
[----:B------:R-:W-:-:S04]  /*0f80*/  IMAD.WIDE.U32 R20, R21, 0x8, R10 ;  /* 0x0000000815147825 */ /* 0x000fc800078e000a */
[----:B------:R-:W-:Y:S01]  /*0f90*/  IMAD.X R16, RZ, RZ, R5, P1 ;  /* 0x000000ffff107224 */ /* 0x000fe200008e0605 */
[----:B------:R-:W-:-:S04]  /*0fa0*/  LEA R14, P1, R15, UR4, 0x3 ;  /* 0x000000040f0e7c11 */ /* 0x000fc8000f8218ff */
[----:B------:R-:W-:Y:S02]  /*0fb0*/  LEA.HI.X R15, R15, UR5, R16, 0x3, P1 ;  /* 0x000000050f0f7c11 */ /* 0x000fe400088f1c10 */
[C---:B------:R-:W-:Y:S01]  /*0fc0*/  IADD3 R25, PT, PT, R23.reuse, R3, RZ ;  /* 0x0000000317197210 */ /* 0x040fe20007ffe0ff */
        /* <DEDUP_REMOVED lines=9> */
[----:B------:R-:W-:-:S04]  /*1060*/  IMAD.WIDE.U32 R22, R25, 0x8, R10 ;  /* 0x0000000819167825 */ /* 0x000fc800078e000a */
[----:B------:R-:W-:Y:S01]  /*1070*/  VIADD R7, R7, 0x4 ;  /* 0x0000000407077836 */ /* 0x000fe20000000000 */
[----:B--2---:R3:W-:Y:S06]  /*1080*/  STG.E.64 desc[UR10][R22.64], R8 ;  /* 0x0000000816007986 */ /* 0x0047ec000c101b0a */
.L_x_4:
[----:B------:R-:W-:Y:S05]  /*1090*/  @!P0 BRA `(.L_x_2) ;  /* 0x0000000000388947 */ /* 0x000fea0003800000 */
[----:B------:R-:W0:Y:S01]  /*10a0*/  LDCU.64 UR6, c[0x0][0x388] ;  /* 0x00007100ff0677ac */ /* 0x000e220008000a00 */
[----:B------:R-:W-:-:S05]  /*10b0*/  UMOV UR4, URZ ;  /* 0x000000ff00047c82 */ /* 0x000fca0008000000 */
.L_x_5:
[----:B-1234-:R-:W-:-:S05]  /*10c0*/  IMAD R13, R7, R3, R2 ;  /* 0x00000003070d7224 */ /* 0x01efca00078e0202 */
[----:B------:R-:W-:-:S05]  /*10d0*/  IADD3 R9, P0, PT, R0, R13, RZ ;  /* 0x0000000d00097210 */ /* 0x000fca0007f1e0ff */
[----:B------:R-:W-:Y:S01]  /*10e0*/  IMAD.X R12, RZ, RZ, R5, P0 ;  /* 0x000000ffff0c7224 */ /* 0x000fe200000e0605 */
[----:B0-----:R-:W-:-:S04]  /*10f0*/  LEA R8, P0, R9, UR6, 0x3 ;  /* 0x0000000609087c11 */ /* 0x001fc8000f8018ff */
[----:B------:R-:W-:-:S06]  /*1100*/  LEA.HI.X R9, R9, UR7, R12, 0x3, P0 ;  /* 0x0000000709097c11 */ /* 0x000fcc00080f1c0c */
[----:B------:R-:W2:Y:S01]  /*1110*/  LDG.E.64 R8, desc[UR10][R8.64] ;  /* 0x0000000a08087981 */ /* 0x000ea2000c1e1b00 */
[----:B------:R-:W-:Y:S01]  /*1120*/  IMAD.WIDE.U32 R12, R13, 0x8, R10 ;  /* 0x000000080d0c7825 */ /* 0x000fe200078e000a */
[----:B------:R-:W-:Y:S01]  /*1130*/  UIADD3 UR4, UPT, UPT, UR4, 0x1, URZ ;  /* 0x0000000104047890 */ /* 0x000fe2000fffe0ff */
[----:B------:R-:W-:-:S05]  /*1140*/  IADD3 R7, PT, PT, R7, 0x1, RZ ;  /* 0x0000000107077810 */ /* 0x000fca0007ffe0ff */
[----:B------:R-:W-:Y:S01]  /*1150*/  ISETP.NE.AND P0, PT, R17, UR4, PT ;  /* 0x0000000411007c0c */ /* 0x000fe2000bf05270 */
[----:B--2---:R4:W-:-:S12]  /*1160*/  STG.E.64 desc[UR10][R12.64], R8 ;  /* 0x000000080c007986 */ /* 0x0049d8000c101b0a */
[----:B------:R-:W-:Y:S05]  /*1170*/  @P0 BRA `(.L_x_5) ;  /* 0xfffffffc00d00947 */ /* 0x000fea000383ffff */
.L_x_2:
[----:B------:R-:W0:Y:S01]  /*1180*/  LDCU.64 UR4, c[0x0][0x398] ;  /* 0x00007300ff0477ac */ /* 0x000e220008000a00 */
[----:B------:R-:W-:Y:S01]  /*1190*/  VIADD R3, R3, 0xfffffffe ;  /* 0xfffffffe03037836 */ /* 0x000fe20000000000 */
[----:B------:R-:W-:Y:S02]  /*11a0*/  PRMT R5, RZ, 0x7610, R5 ;  /* 0x00007610ff057816 */ /* 0x000fe40000000005 */
[----:B0-----:R-:W-:Y:S01]  /*11b0*/  IADD3 R4, P0, PT, R4, UR4, RZ ;  /* 0x0000000404047c10 */ /* 0x001fe2000ff1e0ff */
[----:B------:R-:W-:-:S03]  /*11c0*/  UMOV UR4, URZ ;  /* 0x000000ff00047c82 */ /* 0x000fc60008000000 */
[----:B------:R-:W-:Y:S02]  /*11d0*/  IADD3.X R6, PT, PT, R6, UR5, RZ, P0, !PT ;  /* 0x0000000506067c10 */ /* 0x000fe400087fe4ff */
[----:B------:R-:W-:Y:S02]  /*11e0*/  R2UR UR8, R4 ;  /* 0x00000000040872ca */ /* 0x000fe400000e0000 */
[----:B------:R-:W-:Y:S02]  /*11f0*/  R2UR UR9, R6 ;  /* 0x00000000060972ca */ /* 0x000fe400000e0000 */
[----:B------:R-:W-:-:S13]  /*1200*/  PRMT R4, RZ, 0x7610, R4 ;  /* 0x00007610ff047816 */ /* 0x000fda0000000004 */
.L_x_25:
[----:B------:R-:W-:Y:S01]  /*1210*/  BAR.SYNC.DEFER_BLOCKING 0x0 ;  /* 0x0000000000007b1d */ /* 0x000fe20000010000 */
[----:B------:R-:W-:-:S07]  /*1220*/  ISETP.NE.AND P0, PT, R2, RZ, PT ;  /* 0x000000ff0200720c */ /* 0x000fce0003f05270 */
[----:B0123--:R-:W0:Y:S01]  /*1230*/  LDC.64 R22, c[0x0][0x3a8] ;  /* 0x0000ea00ff167b82 */ /* 0x00fe220000000a00 */
[----:B------:R-:W1:Y:S07]  /*1240*/  LDCU UR6, c[0x0][0x384] ;  /* 0x00007080ff0677ac */ /* 0x000e6e0008000800 */
[----:B----4-:R-:W2:Y:S01]  /*1250*/  @!P0 LDC.64 R8, c[0x0][0x3b0] ;  /* 0x0000ec00ff088b82 */ /* 0x010ea20000000a00 */
[----:B-1----:R-:W-:Y:S01]  /*1260*/  UIMAD UR12, UR4, UR6, URZ ;  /* 0x00000006040c72a4 */ /* 0x002fe2000f8e02ff */
[----:B0-----:R0:W-:Y:S05]  /*1270*/  @!P0 STG.E.64 desc[UR10][R22.64], RZ ;  /* 0x000000ff16008986 */ /* 0x0011ea000c101b0a */
[----:B------:R-:W-:-:S04]  /*1280*/  VIADD R7, R2, UR12 ;  /* 0x0000000c02077c36 */ /* 0x000fc80008000000 */
[----:B------:R-:W-:Y:S01]  /*1290*/  IMAD.WIDE.U32 R14, R7, 0x8, R10 ;  /* 0x00000008070e7825 */ /* 0x000fe200078e000a */
[----:B--2---:R0:W-:Y:S01]  /*12a0*/  @!P0 STG.E.64 desc[UR10][R8.64], RZ ;  /* 0x000000ff08008986 */ /* 0x0041e2000c101b0a */
[----:B------:R-:W-:Y:S06]  /*12b0*/  BAR.SYNC.DEFER_BLOCKING 0x0 ;  /* 0x0000000000007b1d */ /* 0x000fec0000010000 */
[----:B------:R-:W2:Y:S01]  /*12c0*/  LDG.E.64 R12, desc[UR10][R14.64] ;  /* 0x0000000a0e0c7981 */ /* 0x000ea2000c1e1b00 */
[----:B------:R-:W-:Y:S01]  /*12d0*/  ISETP.NE.AND P0, PT, R2, RZ, PT ;  /* 0x000000ff0200720c */ /* 0x000fe20003f05270 */
[----:B------:R-:W-:-:S02]  /*12e0*/  ULOP3.LUT UR5, URZ, UR4, URZ, 0x33, !UPT ;  /* 0x00000004ff057292 */ /* 0x000fc4000f8e33ff */
[----:B------:R-:W-:Y:S01]  /*12f0*/  UIADD3 UR13, UPT, UPT, UR12, UR4, URZ ;  /* 0x000000040c0d7290 */ /* 0x000fe2000fffe0ff */
[----:B------:R-:W-:Y:S01]  /*1300*/  BSSY.RECONVERGENT B0, `(.L_x_6) ;  /* 0x0000026000007945 */ /* 0x000fe20003800200 */
[----:B------:R-:W-:Y:S02]  /*1310*/  UIADD3 UR5, UPT, UPT, UR5, UR6, URZ ;  /* 0x0000000605057290 */ /* 0x000fe4000fffe0ff */
[----:B------:R-:W-:Y:S01]  /*1320*/  UIMAD.WIDE.U32 UR6, UR13, 0x8, UR8 ;  /* 0x000000080d0678a5 */ /* 0x000fe2000f8e0008 */
[----:B------:R-:W-:Y:S01]  /*1330*/  IMAD.U32 R6, RZ, RZ, UR4 ;  /* 0x00000004ff067e24 */ /* 0x000fe2000f8e00ff */
[----:B--2---:R-:W-:-:S07]  /*1340*/  DMUL R12, R12, R12 ;  /* 0x0000000c0c0c7228 */ /* 0x004fce0000000000 */
[----:B------:R0:W-:Y:S01]  /*1350*/  REDG.E.ADD.F64.RN.STRONG.GPU desc[UR10][R22.64], R12 ;  /* 0x0000000c160079a6 */ /* 0x0001e2000c12ff0a */
[----:B------:R-:W-:Y:S06]  /*1360*/  BAR.SYNC.DEFER_BLOCKING 0x0 ;  /* 0x0000000000007b1d */ /* 0x000fec0000010000 */
[----:B------:R-:W-:Y:S05]  /*1370*/  @!P0 BRA `(.L_x_7) ;  /* 0x0000000000108947 */ /* 0x000fea0003800000 */
[----:B0-----:R-:W-:Y:S01]  /*1380*/  MOV R12, UR6 ;  /* 0x00000006000c7c02 */ /* 0x001fe20008000f00 */
[----:B------:R-:W-:-:S06]  /*1390*/  IMAD.U32 R13, RZ, RZ, UR7 ;  /* 0x00000007ff0d7e24 */ /* 0x000fcc000f8e00ff */
[----:B------:R-:W5:Y:S01]  /*13a0*/  LDG.E.64 R12, desc[UR10][R12.64] ;  /* 0x0000000a0c0c7981 */ /* 0x000f62000c1e1b00 */
[----:B------:R-:W-:Y:S05]  /*13b0*/  BRA `(.L_x_8) ;  /* 0x0000000000687947 */ /* 0x000fea0003800000 */
.L_x_7:
[----:B0-----:R-:W2:Y:S01]  /*13c0*/  LDG.E.64 R22, desc[UR10][R22.64] ;  /* 0x0000000a16167981 */ /* 0x001ea2000c1e1b00 */
[----:B------:R-:W-:Y:S01]  /*13d0*/  IMAD.MOV.U32 R14, RZ, RZ, 0x0 ;  /* 0x00000000ff0e7424 */ /* 0x000fe200078e00ff */
[----:B------:R-:W-:Y:S01]  /*13e0*/  MOV R15, 0x3fd80000 ;  /* 0x3fd80000000f7802 */ /* 0x000fe20000000f00 */
[----:B--2---:R-:W0:Y:S01]  /*13f0*/  MUFU.RSQ64H R9, R23 ;  /* 0x0000001700097308 */ /* 0x004e220000001c00 */
[----:B------:R-:W-:-:S05]  /*1400*/  VIADD R8, R23, 0xfcb00000 ;  /* 0xfcb0000017087836 */ /* 0x000fca0000000000 */
[----:B------:R-:W-:Y:S01]  /*1410*/  ISETP.GE.U32.AND P0, PT, R8, 0x7ca00000, PT ;  /* 0x7ca000000800780c */ /* 0x000fe20003f06070 */
[----:B0-----:R-:W-:-:S08]  /*1420*/  DMUL R12, R8, R8 ;  /* 0x00000008080c7228 */ /* 0x001fd00000000000 */
[----:B------:R-:W-:-:S08]  /*1430*/  DFMA R12, R22, -R12, 1 ;  /* 0x3ff00000160c742b */ /* 0x000fd0000000080c */
[----:B------:R-:W-:Y:S02]  /*1440*/  DFMA R14, R12, R14, 0.5 ;  /* 0x3fe000000c0e742b */ /* 0x000fe4000000000e */
[----:B------:R-:W-:-:S08]  /*1450*/  DMUL R12, R8, R12 ;  /* 0x0000000c080c7228 */ /* 0x000fd00000000000 */
[----:B------:R-:W-:-:S08]  /*1460*/  DFMA R12, R14, R12, R8 ;  /* 0x0000000c0e0c722b */ /* 0x000fd00000000008 */
[----:B------:R-:W-:Y:S02]  /*1470*/  DMUL R14, R22, R12 ;  /* 0x0000000c160e7228 */ /* 0x000fe40000000000 */
[----:B------:R-:W-:Y:S02]  /*1480*/  VIADD R19, R13, 0xfff00000 ;  /* 0xfff000000d137836 */ /* 0x000fe40000000000 */
[----:B------:R-:W-:-:S04]  /*1490*/  IMAD.MOV.U32 R18, RZ, RZ, R12 ;  /* 0x000000ffff127224 */ /* 0x000fc800078e000c */
[----:B------:R-:W-:-:S08]  /*14a0*/  DFMA R16, R14, -R14, R22 ;  /* 0x8000000e0e10722b */ /* 0x000fd00000000016 */
[----:B------:R-:W-:Y:S01]  /*14b0*/  DFMA R20, R16, R18, R14 ;  /* 0x000000121014722b */ /* 0x000fe2000000000e */
[----:B------:R-:W-:Y:S10]  /*14c0*/  @!P0 BRA `(.L_x_9) ;  /* 0x0000000000108947 */ /* 0x000ff40003800000 */
[----:B------:R-:W-:-:S07]  /*14d0*/  MOV R20, 0x14f0 ;  /* 0x000014f000147802 */ /* 0x000fce0000000f00 */
[----:B------:R-:W-:Y:S05]  /*14e0*/  CALL.REL.NOINC `($__internal_1_$__cuda_sm20_dsqrt_rn_f64_mediumpath_v1) ;  /* 0x0000001c00407944 */ /* 0x000fea0003c00000 */
[----:B------:R-:W-:Y:S01]  /*14f0*/  IMAD.MOV.U32 R20, RZ, RZ, R8 ;  /* 0x000000ffff147224 */ /* 0x000fe200078e0008 */
[----:B------:R-:W-:-:S07]  /*1500*/  MOV R21, R9 ;  /* 0x0000000900157202 */ /* 0x000fce0000000f00 */
.L_x_9:
[----:B------:R-:W-:Y:S01]  /*1510*/  IMAD.U32 R8, RZ, RZ, UR6 ;  /* 0x00000006ff087e24 */ /* 0x000fe2000f8e00ff */
[----:B------:R-:W-:Y:S01]  /*1520*/  MOV R13, R21 ;  /* 0x00000015000d7202 */ /* 0x000fe20000000f00 */
[----:B------:R-:W-:Y:S02]  /*1530*/  IMAD.U32 R9, RZ, RZ, UR7 ;  /* 0x00000007ff097e24 */ /* 0x000fe4000f8e00ff */
[----:B------:R-:W-:-:S03]  /*1540*/  IMAD.MOV.U32 R12, RZ, RZ, R20 ;  /* 0x000000ffff0c7224 */ /* 0x000fc600078e0014 */
[----:B------:R0:W-:Y:S04]  /*1550*/  STG.E.64 desc[UR10][R8.64], R20 ;  /* 0x0000001408007986 */ /* 0x0001e8000c101b0a */
.L_x_8:
[----:B------:R-:W-:Y:S05]  /*1560*/  BSYNC.RECONVERGENT B0 ;  /* 0x0000000000007941 */ /* 0x000fea0003800200 */
.L_x_6:
[----:B------:R-:W-:-:S06]  /*1570*/  IMAD.WIDE.U32 R14, R7, 0x8, R10 ;  /* 0x00000008070e7825 */ /* 0x000fcc00078e000a */
[----:B------:R-:W2:Y:S01]  /*1580*/  LDG.E.64 R14, desc[UR10][R14.64] ;  /* 0x0000000a0e0e7981 */ /* 0x000ea2000c1e1b00 */
[----:B0----5:R-:W0:Y:S01]  /*1590*/  MUFU.RCP64H R9, R13 ;  /* 0x0000000d00097308 */ /* 0x021e220000001800 */
[----:B------:R-:W-:Y:S01]  /*15a0*/  IMAD.MOV.U32 R8, RZ, RZ, 0x1 ;  /* 0x00000001ff087424 */ /* 0x000fe200078e00ff */
[----:B------:R-:W-:Y:S05]  /*15b0*/  BSSY.RECONVERGENT B0, `(.L_x_10) ;  /* 0x000000f000007945 */ /* 0x000fea0003800200 */
[----:B0-----:R-:W-:-:S08]  /*15c0*/  DFMA R16, R8, -R12, 1 ;  /* 0x3ff000000810742b */ /* 0x001fd0000000080c */
[----:B------:R-:W-:-:S08]  /*15d0*/  DFMA R16, R16, R16, R16 ;  /* 0x000000101010722b */ /* 0x000fd00000000010 */
[----:B------:R-:W-:-:S08]  /*15e0*/  DFMA R16, R8, R16, R8 ;  /* 0x000000100810722b */ /* 0x000fd00000000008 */
[----:B------:R-:W-:-:S08]  /*15f0*/  DFMA R8, R16, -R12, 1 ;  /* 0x3ff000001008742b */ /* 0x000fd0000000080c */
[----:B------:R-:W-:-:S08]  /*1600*/  DFMA R8, R16, R8, R16 ;  /* 0x000000081008722b */ /* 0x000fd00000000010 */
[----:B--2---:R-:W-:Y:S01]  /*1610*/  DMUL R16, R14, R8 ;  /* 0x000000080e107228 */ /* 0x004fe20000000000 */
[----:B------:R-:W-:-:S07]  /*1620*/  FSETP.GEU.AND P1, PT, |R15|, 6.5827683646048100446e-37, PT ;  /* 0x036000000f00780b */ /* 0x000fce0003f2e200 */
[----:B------:R-:W-:-:S08]  /*1630*/  DFMA R18, R16, -R12, R14 ;  /* 0x8000000c1012722b */ /* 0x000fd0000000000e */
[----:B------:R-:W-:-:S10]  /*1640*/  DFMA R8, R8, R18, R16 ;  /* 0x000000120808722b */ /* 0x000fd40000000010 */
[----:B------:R-:W-:-:S05]  /*1650*/  FFMA R16, RZ, R13, R9 ;  /* 0x0000000dff107223 */ /* 0x000fca0000000009 */
[----:B------:R-:W-:-:S13]  /*1660*/  FSETP.GT.AND P0, PT, |R16|, 1.469367938527859385e-39, PT ;  /* 0x001000001000780b */ /* 0x000fda0003f04200 */
[----:B------:R-:W-:Y:S05]  /*1670*/  @P0 BRA P1, `(.L_x_11) ;  /* 0x0000000000080947 */ /* 0x000fea0000800000 */
[----:B------:R-:W-:-:S07]  /*1680*/  MOV R24, 0x16a0 ;  /* 0x000016a000187802 */ /* 0x000fce0000000f00 */
[----:B------:R-:W-:Y:S05]  /*1690*/  CALL.REL.NOINC `($__internal_0_$__cuda_sm20_div_rn_f64_full) ;  /* 0x0000001400647944 */ /* 0x000fea0003c00000 */
.L_x_11:
[----:B------:R-:W-:Y:S05]  /*16a0*/  BSYNC.RECONVERGENT B0 ;  /* 0x0000000000007941 */ /* 0x000fea0003800200 */
.L_x_10:
[----:B------:R-:W0:Y:S01]  /*16b0*/  LDC R19, c[0x0][0x384] ;  /* 0x0000e100ff137b82 */ /* 0x000e220000000800 */
[----:B------:R-:W1:Y:S01]  /*16c0*/  LDCU.64 UR6, c[0x0][0x390] ;  /* 0x00007200ff0677ac */ /* 0x000e620008000a00 */
[----:B------:R-:W-:Y:S02]  /*16d0*/  SHF.R.S32.HI R14, RZ, 0x1f, R0 ;  /* 0x0000001fff0e7819 */ /* 0x000fe40000011400 */
[----:B------:R-:W-:Y:S01]  /*16e0*/  IADD3 R13, P0, PT, R0, R7, RZ ;  /* 0x00000007000d7210 */ /* 0x000fe20007f1e0ff */
[----:B------:R-:W-:-:S04]  /*16f0*/  UIADD3 UR4, UPT, UPT, UR4, 0x1, URZ ;  /* 0x0000000104047890 */ /* 0x000fc8000fffe0ff */
[----:B------:R-:W-:Y:S01]  /*1700*/  IMAD.X R14, RZ, RZ, R14, P0 ;  /* 0x000000ffff0e7224 */ /* 0x000fe200000e060e */
[----:B-1----:R-:W-:-:S04]  /*1710*/  LEA R12, P0, R13, UR6, 0x3 ;  /* 0x000000060d0c7c11 */ /* 0x002fc8000f8018ff */
[----:B------:R-:W-:Y:S02]  /*1720*/  LEA.HI.X R13, R13, UR7, R14, 0x3, P0 ;  /* 0x000000070d0d7c11 */ /* 0x000fe400080f1c0e */
[----:B0-----:R-:W-:-:S03]  /*1730*/  ISETP.LE.AND P0, PT, R19, UR4, PT ;  /* 0x0000000413007c0c */ /* 0x001fc6000bf03270 */
[----:B------:R0:W-:Y:S01]  /*1740*/  STG.E.64 desc[UR10][R12.64], R8 ;  /* 0x000000080c007986 */ /* 0x0001e2000c101b0a */
[----:B------:R-:W-:Y:S09]  /*1750*/  BAR.SYNC.DEFER_BLOCKING 0x0 ;  /* 0x0000000000007b1d */ /* 0x000ff20000010000 */
[----:B------:R-:W-:Y:S05]  /*1760*/  @P0 BRA `(.L_x_12) ;  /* 0x0000000800500947 */ /* 0x000fea0003800000 */
[----:B------:R-:W-:Y:S01]  /*1770*/  ULOP3.LUT UP0, UR6, UR5, 0x3, URZ, 0xc0, !UPT ;  /* 0x0000000305067892 */ /* 0x000fe2000f80c0ff */
[----:B------:R-:W-:-:S08]  /*1780*/  IMAD.U32 R14, RZ, RZ, UR4 ;  /* 0x00000004ff0e7e24 */ /* 0x000fd0000f8e00ff */
[----:B------:R-:W-:Y:S05]  /*1790*/  BRA.U !UP0, `(.L_x_13) ;  /* 0x0000000508007547 */ /* 0x000fea000b800000 */
[----:B------:R-:W-:Y:S01]  /*17a0*/  IADD3 R7, PT, PT, R7, R19, RZ ;  /* 0x0000001307077210 */ /* 0x000fe20007ffe0ff */
[----:B------:R-:W2:Y:S04]  /*17b0*/  LDG.E.64 R14, desc[UR10][R12.64] ;  /* 0x0000000a0c0e7981 */ /* 0x000ea8000c1e1b00 */
[----:B------:R-:W-:-:S06]  /*17c0*/  IMAD.WIDE.U32 R16, R7, 0x8, R10 ;  /* 0x0000000807107825 */ /* 0x000fcc00078e000a */
[----:B------:R-:W2:Y:S01]  /*17d0*/  LDG.E.64 R16, desc[UR10][R16.64] ;  /* 0x0000000a10107981 */ /* 0x000ea2000c1e1b00 */
[----:B0-----:R-:W0:Y:S08]  /*17e0*/  LDC.64 R8, c[0x0][0x3b0] ;  /* 0x0000ec00ff087b82 */ /* 0x001e300000000a00 */
[----:B------:R-:W-:Y:S01]  /*17f0*/  BAR.SYNC.DEFER_BLOCKING 0x0 ;  /* 0x0000000000007b1d */ /* 0x000fe20000010000 */
[----:B------:R-:W-:-:S13]  /*1800*/  ISETP.NE.AND P0, PT, R2, RZ, PT ;  /* 0x000000ff0200720c */ /* 0x000fda0003f05270 */
[----:B0-----:R0:W-:Y:S01]  /*1810*/  @!P0 STG.E.64 desc[UR10][R8.64], RZ ;  /* 0x000000ff08008986 */ /* 0x0011e2000c101b0a */
[----:B------:R-:W-:Y:S01]  /*1820*/  BSSY.RECONVERGENT B0, `(.L_x_14) ;  /* 0x000000b000007945 */ /* 0x000fe20003800200 */
[----:B------:R-:W-:Y:S06]  /*1830*/  BAR.SYNC.DEFER_BLOCKING 0x0 ;  /* 0x0000000000007b1d */ /* 0x000fec0000010000 */
[----:B--2---:R-:W-:-:S07]  /*1840*/  DMUL R14, R14, R16 ;  /* 0x000000100e0e7228 */ /* 0x004fce0000000000 */
[----:B------:R0:W-:Y:S01]  /*1850*/  REDG.E.ADD.F64.RN.STRONG.GPU desc[UR10][R8.64], R14 ;  /* 0x0000000e080079a6 */ /* 0x0001e2000c12ff0a */
[----:B------:R-:W-:Y:S06]  /*1860*/  BAR.SYNC.DEFER_BLOCKING 0x0 ;  /* 0x0000000000007b1d */ /* 0x000fec0000010000 */
[----:B------:R-:W-:Y:S05]  /*1870*/  @P0 BRA `(.L_x_15) ;  /* 0x0000000000140947 */ /* 0x000fea0003800000 */
[----:B0-----:R-:W2:Y:S01]  /*1880*/  LDG.E.64 R14, desc[UR10][R8.64] ;  /* 0x0000000a080e7981 */ /* 0x001ea2000c1e1b00 */
[----:B------:R-:W-:Y:S02]  /*1890*/  VIADD R16, R19, UR13 ;  /* 0x0000000d13107c36 */ /* 0x000fe40008000000 */
[----:B------:R-:W-:-:S04]  /*18a0*/  IMAD.MOV.U32 R17, RZ, RZ, 0x8 ;  /* 0x00000008ff117424 */ /* 0x000fc800078e00ff */
[----:B------:R-:W-:-:S05]  /*18b0*/  IMAD.WIDE.U32 R16, R16, R17, UR8 ;  /* 0x0000000810107e25 */ /* 0x000fca000f8e0011 */
[----:B--2---:R1:W-:Y:S02]  /*18c0*/  STG.E.64 desc[UR10][R16.64], R14 ;  /* 0x0000000e10007986 */ /* 0x0043e4000c101b0a */
.L_x_15:
[----:B------:R-:W-:Y:S05]  /*18d0*/  BSYNC.RECONVERGENT B0 ;  /* 0x0000000000007941 */ /* 0x000fea0003800200 */
.L_x_14:
[----:B------:R-:W-:Y:S01]  /*18e0*/  UISETP.NE.AND UP0, UPT, UR6, 0x1, UPT ;  /* 0x000000010600788c */ /* 0x000fe2000bf05270 */
[----:B01----:R-:W-:-:S08]  /*18f0*/  VIADD R14, R6, 0x2 ;  /* 0x00000002060e7836 */ /* 0x003fd00000000000 */
[----:B------:R-:W-:Y:S05]  /*1900*/  BRA.U !UP0, `(.L_x_13) ;  /* 0x0000000108a47547 */ /* 0x000fea000b800000 */
[----:B------:R-:W-:Y:S01]  /*1910*/  IADD3 R16, PT, PT, R7, R19, RZ ;  /* 0x0000001307107210 */ /* 0x000fe20007ffe0ff */
[----:B------:R-:W2:Y:S04]  /*1920*/  LDG.E.64 R14, desc[UR10][R12.64] ;  /* 0x0000000a0c0e7981 */ /* 0x000ea8000c1e1b00 */
[----:B------:R-:W-:-:S06]  /*1930*/  IMAD.WIDE.U32 R20, R16, 0x8, R10 ;  /* 0x0000000810147825 */ /* 0x000fcc00078e000a */
[----:B------:R-:W2:Y:S01]  /*1940*/  LDG.E.64 R20, desc[UR10][R20.64] ;  /* 0x0000000a14147981 */ /* 0x000ea2000c1e1b00 */
[----:B------:R-:W-:Y:S06]  /*1950*/  BAR.SYNC.DEFER_BLOCKING 0x0 ;  /* 0x0000000000007b1d */ /* 0x000fec0000010000 */
[----:B------:R0:W-:Y:S01]  /*1960*/  @!P0 STG.E.64 desc[UR10][R8.64], RZ ;  /* 0x000000ff08008986 */ /* 0x0001e2000c101b0a */
[----:B------:R-:W-:Y:S01]  /*1970*/  BSSY.RECONVERGENT B0, `(.L_x_16) ;  /* 0x000000c000007945 */ /* 0x000fe20003800200 */
[----:B------:R-:W-:Y:S01]  /*1980*/  LEA R7, R19, UR12, 0x1 ;  /* 0x0000000c13077c11 */ /* 0x000fe2000f8e08ff */
[----:B------:R-:W-:Y:S06]  /*1990*/  BAR.SYNC.DEFER_BLOCKING 0x0 ;  /* 0x0000000000007b1d */ /* 0x000fec0000010000 */
[----:B--2---:R-:W-:-:S07]  /*19a0*/  DMUL R14, R14, R20 ;  /* 0x000000140e0e7228 */ /* 0x004fce0000000000 */
[----:B------:R0:W-:Y:S01]  /*19b0*/  REDG.E.ADD.F64.RN.STRONG.GPU desc[UR10][R8.64], R14 ;  /* 0x0000000e080079a6 */ /* 0x0001e2000c12ff0a */
[----:B------:R-:W-:Y:S06]  /*19c0*/  BAR.SYNC.DEFER_BLOCKING 0x0 ;  /* 0x0000000000007b1d */ /* 0x000fec0000010000 */
[----:B------:R-:W-:Y:S05]  /*19d0*/  @P0 BRA `(.L_x_17) ;  /* 0x0000000000140947 */ /* 0x000fea0003800000 */
[----:B0-----:R-:W2:Y:S01]  /*19e0*/  LDG.E.64 R14, desc[UR10][R8.64] ;  /* 0x0000000a080e7981 */ /* 0x001ea2000c1e1b00 */
[----:B------:R-:W-:Y:S02]  /*19f0*/  IMAD.IADD R20, R7, 0x1, R6 ;  /* 0x0000000107147824 */ /* 0x000fe400078e0206 */
[----:B------:R-:W-:-:S04]  /*1a00*/  IMAD.MOV.U32 R21, RZ, RZ, 0x8 ;  /* 0x00000008ff157424 */ /* 0x000fc800078e00ff */
[----:B------:R-:W-:-:S05]  /*1a10*/  IMAD.WIDE.U32 R20, R20, R21, UR8 ;  /* 0x0000000814147e25 */ /* 0x000fca000f8e0015 */
[----:B--2---:R1:W-:Y:S02]  /*1a20*/  STG.E.64 desc[UR10][R20.64], R14 ;  /* 0x0000000e14007986 */ /* 0x0043e4000c101b0a */
.L_x_17:
[----:B------:R-:W-:Y:S05]  /*1a30*/  BSYNC.RECONVERGENT B0 ;  /* 0x0000000000007941 */ /* 0x000fea0003800200 */
.L_x_16:
        /* <DEDUP_REMOVED lines=10> */
[----:B------:R-:W-:Y:S06]  /*1ae0*/  BAR.SYNC.DEFER_BLOCKING 0x0 ;  /* 0x0000000000007b1d */ /* 0x000fec0000010000 */
[----:B--2---:R-:W-:-:S07]  /*1af0*/  DMUL R14, R14, R16 ;  /* 0x000000100e0e7228 */ /* 0x004fce0000000000 */
[----:B------:R0:W-:Y:S01]  /*1b00*/  REDG.E.ADD.F64.RN.STRONG.GPU desc[UR10][R8.64], R14 ;  /* 0x0000000e080079a6 */ /* 0x0001e2000c12ff0a */
[----:B------:R-:W-:Y:S06]  /*1b10*/  BAR.SYNC.DEFER_BLOCKING 0x0 ;  /* 0x0000000000007b1d */ /* 0x000fec0000010000 */
[----:B------:R-:W-:Y:S05]  /*1b20*/  @P0 BRA `(.L_x_19) ;  /* 0x0000000000140947 */ /* 0x000fea0003800000 */
[----:B0-----:R-:W2:Y:S01]  /*1b30*/  LDG.E.64 R8, desc[UR10][R8.64] ;  /* 0x0000000a08087981 */ /* 0x001ea2000c1e1b00 */
[----:B------:R-:W-:Y:S01]  /*1b40*/  IADD3 R14, PT, PT, R6, R19, R7 ;  /* 0x00000013060e7210 */ /* 0x000fe20007ffe007 */
[----:B------:R-:W-:-:S04]  /*1b50*/  IMAD.MOV.U32 R15, RZ, RZ, 0x8 ;  /* 0x00000008ff0f7424 */ /* 0x000fc800078e00ff */
[----:B------:R-:W-:-:S05]  /*1b60*/  IMAD.WIDE.U32 R14, R14, R15, UR8 ;  /* 0x000000080e0e7e25 */ /* 0x000fca000f8e000f */
[----:B--2---:R1:W-:Y:S02]  /*1b70*/  STG.E.64 desc[UR10][R14.64], R8 ;  /* 0x000000080e007986 */ /* 0x0043e4000c101b0a */
.L_x_19:
[----:B------:R-:W-:Y:S05]  /*1b80*/  BSYNC.RECONVERGENT B0 ;  /* 0x0000000000007941 */ /* 0x000fea0003800200 */
.L_x_18:
[----:B01----:R-:W-:-:S07]  /*1b90*/  VIADD R14, R6, 0x4 ;  /* 0x00000004060e7836 */ /* 0x003fce0000000000 */
.L_x_13:
[----:B------:R-:W-:-:S05]  /*1ba0*/  IMAD.IADD R7, R3, 0x1, -R6 ;  /* 0x0000000103077824 */ /* 0x000fca00078e0a06 */
[----:B------:R-:W-:-:S13]  /*1bb0*/  ISETP.GE.U32.AND P0, PT, R7, 0x3, PT ;  /* 0x000000030700780c */ /* 0x000fda0003f06070 */
[----:B------:R-:W-:Y:S05]  /*1bc0*/  @!P0 BRA `(.L_x_12) ;  /* 0x0000000400388947 */ /* 0x000fea0003800000 */
[C---:B0-----:R-:W-:Y:S01]  /*1bd0*/  IADD3 R9, PT, PT, R14.reuse, 0x2, RZ ;  /* 0x000000020e097810 */ /* 0x041fe20007ffe0ff */
[----:B------:R-:W-:Y:S01]  /*1be0*/  VIADD R27, R14, 0x3 ;  /* 0x000000030e1b7836 */ /* 0x000fe20000000000 */
[----:B------:R-:W-:Y:S01]  /*1bf0*/  ISETP.NE.AND P1, PT, R2, RZ, PT ;  /* 0x000000ff0200720c */ /* 0x000fe20003f25270 */
[CCC-:B------:R-:W-:Y:S02]  /*1c00*/  IMAD R15, R14.reuse, R19.reuse, R19.reuse ;  /* 0x000000130e0f7224 */ /* 0x1c0fe400078e0213 */
[-CC-:B------:R-:W-:Y:S02]  /*1c10*/  IMAD R28, R9, R19.reuse, R6.reuse ;  /* 0x00000013091c7224 */ /* 0x180fe400078e0206 */
[-CC-:B------:R-:W-:Y:S01]  /*1c20*/  IMAD R25, R27, R19.reuse, R6.reuse ;  /* 0x000000131b197224 */ /* 0x180fe200078e0206 */
[----:B------:R-:W-:Y:S01]  /*1c30*/  IADD3 R8, PT, PT, R15, R2, RZ ;  /* 0x000000020f087210 */ /* 0x000fe20007ffe0ff */
[C---:B------:R-:W-:Y:S02]  /*1c40*/  IMAD.IADD R7, R14.reuse, 0x1, -R19 ;  /* 0x000000010e077824 */ /* 0x040fe400078e0a13 */
[----:B------:R-:W-:-:S02]  /*1c50*/  IMAD R26, R14, R19, R6 ;  /* 0x000000130e1a7224 */ /* 0x000fc400078e0206 */
[-CC-:B------:R-:W-:Y:S02]  /*1c60*/  IMAD R29, R14, R19.reuse, R2.reuse ;  /* 0x000000130e1d7224 */ /* 0x180fe400078e0202 */
[-CC-:B------:R-:W-:Y:S02]  /*1c70*/  IMAD R9, R9, R19.reuse, R2.reuse ;  /* 0x0000001309097224 */ /* 0x180fe400078e0202 */
[----:B------:R-:W-:Y:S02]  /*1c80*/  IMAD R27, R27, R19, R2 ;  /* 0x000000131b1b7224 */ /* 0x000fe400078e0202 */
[----:B------:R-:W-:-:S07]  /*1c90*/  IMAD.IADD R24, R15, 0x1, R6 ;  /* 0x000000010f187824 */ /* 0x000fce00078e0206 */
.L_x_20:
[----:B-1----:R-:W-:Y:S01]  /*1ca0*/  IMAD.WIDE.U32 R16, R29, 0x8, R10 ;  /* 0x000000081d107825 */ /* 0x002fe200078e000a */
[----:B------:R-:W2:Y:S05]  /*1cb0*/  LDG.E.64 R18, desc[UR10][R12.64] ;  /* 0x0000000a0c127981 */ /* 0x000eaa000c1e1b00 */
[----:B------:R-:W2:Y:S01]  /*1cc0*/  LDG.E.64 R16, desc[UR10][R16.64] ;  /* 0x0000000a10107981 */ /* 0x000ea2000c1e1b00 */
[----:B------:R-:W0:Y:S08]  /*1cd0*/  LDC.64 R14, c[0x0][0x3b0] ;  /* 0x0000ec00ff0e7b82 */ /* 0x000e300000000a00 */
[----:B------:R-:W-:Y:S06]  /*1ce0*/  BAR.SYNC.DEFER_BLOCKING 0x0 ;  /* 0x0000000000007b1d */ /* 0x000fec0000010000 */
[----:B0-----:R-:W-:Y:S02]  /*1cf0*/  @!P1 STG.E.64 desc[UR10][R14.64], RZ ;  /* 0x000000ff0e009986 */ /* 0x001fe4000c101b0a */
[----:B------:R-:W-:Y:S06]  /*1d00*/  BAR.SYNC.DEFER_BLOCKING 0x0 ;  /* 0x0000000000007b1d */ /* 0x000fec0000010000 */
[----:B--2---:R-:W-:-:S07]  /*1d10*/  DMUL R22, R18, R16 ;  /* 0x0000001012167228 */ /* 0x004fce0000000000 */
[----:B------:R-:W-:Y:S01]  /*1d20*/  REDG.E.ADD.F64.RN.STRONG.GPU desc[UR10][R14.64], R22 ;  /* 0x000000160e0079a6 */ /* 0x000fe2000c12ff0a */
[----:B------:R-:W-:Y:S06]  /*1d30*/  BAR.SYNC.DEFER_BLOCKING 0x0 ;  /* 0x0000000000007b1d */ /* 0x000fec0000010000 */
[----:B------:R-:W2:Y:S01]  /*1d40*/  @!P1 LDG.E.64 R16, desc[UR10][R14.64] ;  /* 0x0000000a0e109981 */ /* 0x000ea2000c1e1b00 */
[----:B------:R-:W-:-:S04]  /*1d50*/  IMAD.MOV.U32 R21, RZ, RZ, 0x8 ;  /* 0x00000008ff157424 */ /* 0x000fc800078e00ff */
[----:B------:R-:W-:-:S05]  /*1d60*/  @!P1 IMAD.WIDE.U32 R20, R26, R21, UR8 ;  /* 0x000000081a149e25 */ /* 0x000fca000f8e0015 */
[----:B--2---:R0:W-:Y:S04]  /*1d70*/  @!P1 STG.E.64 desc[UR10][R20.64], R16 ;  /* 0x0000001014009986 */ /* 0x0041e8000c101b0a */
[----:B------:R-:W2:Y:S01]  /*1d80*/  LDG.E.64 R18, desc[UR10][R12.64] ;  /* 0x0000000a0c127981 */ /* 0x000ea2000c1e1b00 */
[----:B0-----:R-:W-:-:S06]  /*1d90*/  IMAD.WIDE.U32 R16, R8, 0x8, R10 ;  /* 0x0000000808107825 */ /* 0x001fcc00078e000a */
[----:B------:R-:W2:Y:S01]  /*1da0*/  LDG.E.64 R16, desc[UR10][R16.64] ;  /* 0x0000000a10107981 */ /* 0x000ea2000c1e1b00 */
[----:B------:R-:W-:Y:S06]  /*1db0*/  BAR.SYNC.DEFER_BLOCKING 0x0 ;  /* 0x0000000000007b1d */ /* 0x000fec0000010000 */
[----:B------:R-:W-:Y:S02]  /*1dc0*/  @!P1 STG.E.64 desc[UR10][R14.64], RZ ;  /* 0x000000ff0e009986 */ /* 0x000fe4000c101b0a */
[----:B------:R-:W-:Y:S06]  /*1dd0*/  BAR.SYNC.DEFER_BLOCKING 0x0 ;  /* 0x0000000000007b1d */ /* 0x000fec0000010000 */
[----:B--2---:R-:W-:-:S07]  /*1de0*/  DMUL R18, R18, R16 ;  /* 0x0000001012127228 */ /* 0x004fce0000000000 */
[----:B------:R0:W-:Y:S01]  /*1df0*/  REDG.E.ADD.F64.RN.STRONG.GPU desc[UR10][R14.64], R18 ;  /* 0x000000120e0079a6 */ /* 0x0001e2000c12ff0a */
[----:B------:R-:W-:Y:S06]  /*1e00*/  BAR.SYNC.DEFER_BLOCKING 0x0 ;  /* 0x0000000000007b1d */ /* 0x000fec0000010000 */
[----:B------:R-:W2:Y:S01]  /*1e10*/  @!P1 LDG.E.64 R22, desc[UR10][R14.64] ;  /* 0x0000000a0e169981 */ /* 0x000ea2000c1e1b00 */
[----:B------:R-:W-:-:S04]  /*1e20*/  IMAD.MOV.U32 R21, RZ, RZ, 0x8 ;  /* 0x00000008ff157424 */ /* 0x000fc800078e00ff */
[----:B------:R-:W-:-:S05]  /*1e30*/  @!P1 IMAD.WIDE.U32 R20, R24, R21, UR8 ;  /* 0x0000000818149e25 */ /* 0x000fca000f8e0015 */
[----:B--2---:R1:W-:Y:S04]  /*1e40*/  @!P1 STG.E.64 desc[UR10][R20.64], R22 ;  /* 0x0000001614009986 */ /* 0x0043e8000c101b0a */
[----:B0-----:R-:W2:Y:S01]  /*1e50*/  LDG.E.64 R18, desc[UR10][R12.64] ;  /* 0x0000000a0c127981 */ /* 0x001ea2000c1e1b00 */
[----:B-1----:R-:W-:-:S05]  /*1e60*/  IMAD.WIDE.U32 R20, R9, 0x8, R10 ;  /* 0x0000000809147825 */ /* 0x002fca00078e000a */
[----:B------:R-:W2:Y:S01]  /*1e70*/  LDG.E.64 R16, desc[UR10][R20.64] ;  /* 0x0000000a14107981 */ /* 0x000ea2000c1e1b00 */
[----:B------:R-:W-:Y:S06]  /*1e80*/  BAR.SYNC.DEFER_BLOCKING 0x0 ;  /* 0x0000000000007b1d */ /* 0x000fec0000010000 */
[----:B------:R-:W-:Y:S02]  /*1e90*/  @!P1 STG.E.64 desc[UR10][R14.64], RZ ;  /* 0x000000ff0e009986 */ /* 0x000fe4000c101b0a */
[----:B------:R-:W-:Y:S06]  /*1ea0*/  BAR.SYNC.DEFER_BLOCKING 0x0 ;  /* 0x0000000000007b1d */ /* 0x000fec0000010000 */
[----:B--2---:R-:W-:-:S07]  /*1eb0*/  DMUL R16, R18, R16 ;  /* 0x0000001012107228 */ /* 0x004fce0000000000 */
[----:B------:R0:W-:Y:S01]  /*1ec0*/  REDG.E.ADD.F64.RN.STRONG.GPU desc[UR10][R14.64], R16 ;  /* 0x000000100e0079a6 */ /* 0x0001e2000c12ff0a */
[----:B------:R-:W-:Y:S06]  /*1ed0*/  BAR.SYNC.DEFER_BLOCKING 0x0 ;  /* 0x0000000000007b1d */ /* 0x000fec0000010000 */
[----:B0-----:R-:W2:Y:S01]  /*1ee0*/  @!P1 LDG.E.64 R16, desc[UR10][R14.64] ;  /* 0x0000000a0e109981 */ /* 0x001ea2000c1e1b00 */
[----:B------:R-:W-:Y:S02]  /*1ef0*/  IMAD.MOV.U32 R19, RZ, RZ, 0x8 ;  /* 0x00000008ff137424 */ /* 0x000fe400078e00ff */
[----:B------:R-:W-:-:S04]  /*1f00*/  IMAD.WIDE.U32 R20, R27, 0x8, R10 ;  /* 0x000000081b147825 */ /* 0x000fc800078e000a */
[----:B------:R-:W-:-:S05]  /*1f10*/  @!P1 IMAD.WIDE.U32 R18, R28, R19, UR8 ;  /* 0x000000081c129e25 */ /* 0x000fca000f8e0013 */
[----:B--2---:R0:W-:Y:S04]  /*1f20*/  @!P1 STG.E.64 desc[UR10][R18.64], R16 ;  /* 0x0000001012009986 */ /* 0x0041e8000c101b0a */
[----:B------:R-:W2:Y:S04]  /*1f30*/  LDG.E.64 R20, desc[UR10][R20.64] ;  /* 0x0000000a14147981 */ /* 0x000ea8000c1e1b00 */
[----:B------:R-:W2:Y:S01]  /*1f40*/  LDG.E.64 R22, desc[UR10][R12.64] ;  /* 0x0000000a0c167981 */ /* 0x000ea2000c1e1b00 */
[----:B------:R-:W-:Y:S01]  /*1f50*/  BAR.SYNC.DEFER_BLOCKING 0x0 ;  /* 0x0000000000007b1d */ /* 0x000fe20000010000 */
[----:B0-----:R-:W-:-:S07]  /*1f60*/  MOV R16, 0x8 ;  /* 0x0000000800107802 */ /* 0x001fce0000000f00 */
[----:B------:R-:W0:Y:S01]  /*1f70*/  LDC R19, c[0x0][0x384] ;  /* 0x0000e100ff137b82 */ /* 0x000e220000000800 */
[----:B------:R1:W-:Y:S07]  /*1f80*/  @!P1 STG.E.64 desc[UR10][R14.64], RZ ;  /* 0x000000ff0e009986 */ /* 0x0003ee000c101b0a */
[----:B------:R-:W-:Y:S06]  /*1f90*/  BAR.SYNC.DEFER_BLOCKING 0x0 ;  /* 0x0000000000007b1d */ /* 0x000fec0000010000 */
[----:B--2---:R-:W-:-:S07]  /*1fa0*/  DMUL R20, R22, R20 ;  /* 0x0000001416147228 */ /* 0x004fce0000000000 */
[----:B------:R1:W-:Y:S01]  /*1fb0*/  REDG.E.ADD.F64.RN.STRONG.GPU desc[UR10][R14.64], R20 ;  /* 0x000000140e0079a6 */ /* 0x0003e2000c12ff0a */
[----:B------:R-:W-:Y:S06]  /*1fc0*/  BAR.SYNC.DEFER_BLOCKING 0x0 ;  /* 0x0000000000007b1d */ /* 0x000fec0000010000 */
[----:B------:R-:W2:Y:S01]  /*1fd0*/  @!P1 LDG.E.64 R22, desc[UR10][R14.64] ;  /* 0x0000000a0e169981 */ /* 0x000ea2000c1e1b00 */
[----:B------:R-:W-:-:S04]  /*1fe0*/  @!P1 IMAD.WIDE.U32 R16, R25, R16, UR8 ;  /* 0x0000000819109e25 */ /* 0x000fc8000f8e0010 */
[----:B------:R-:W-:-:S05]  /*1ff0*/  VIADD R7, R7, 0x4 ;  /* 0x0000000407077836 */ /* 0x000fca0000000000 */
[----:B------:R-:W-:Y:S01]  /*2000*/  ISETP.NE.AND P0, PT, R7, RZ, PT ;  /* 0x000000ff0700720c */ /* 0x000fe20003f05270 */
[C---:B0-----:R-:W-:Y:S01]  /*2010*/  IMAD R8, R19.reuse, 0x4, R8 ;  /* 0x0000000413087824 */ /* 0x041fe200078e0208 */
[C---:B------:R-:W-:Y:S01]  /*2020*/  LEA R27, R19.reuse, R27, 0x2 ;  /* 0x0000001b131b7211 */ /* 0x040fe200078e10ff */
[C---:B------:R-:W-:Y:S01]  /*2030*/  IMAD R9, R19.reuse, 0x4, R9 ;  /* 0x0000000413097824 */ /* 0x040fe200078e0209 */
[C---:B------:R-:W-:Y:S01]  /*2040*/  LEA R25, R19.reuse, R25, 0x2 ;  /* 0x0000001913197211 */ /* 0x040fe200078e10ff */
[C---:B------:R-:W-:Y:S02]  /*2050*/  IMAD R29, R19.reuse, 0x4, R29 ;  /* 0x00000004131d7824 */ /* 0x040fe400078e021d */
[C---:B------:R-:W-:Y:S02]  /*2060*/  IMAD R24, R19.reuse, 0x4, R24 ;  /* 0x0000000413187824 */ /* 0x040fe400078e0218 */
[C---:B------:R-:W-:Y:S02]  /*2070*/  IMAD R28, R19.reuse, 0x4, R28 ;  /* 0x00000004131c7824 */ /* 0x040fe400078e021c */
[----:B------:R-:W-:Y:S01]  /*2080*/  IMAD R26, R19, 0x4, R26 ;  /* 0x00000004131a7824 */ /* 0x000fe200078e021a */
[----:B--2---:R1:W-:Y:S01]  /*2090*/  @!P1 STG.E.64 desc[UR10][R16.64], R22 ;  /* 0x0000001610009986 */ /* 0x0043e2000c101b0a */
[----:B------:R-:W-:Y:S05]  /*20a0*/  @P0 BRA `(.L_x_20) ;  /* 0xfffffff800fc0947 */ /* 0x000fea000383ffff */
.L_x_12:
[----:B------:R-:W-:Y:S01]  /*20b0*/  BAR.SYNC.DEFER_BLOCKING 0x0 ;  /* 0x0000000000007b1d */ /* 0x000fe20000010000 */
[----:B------:R-:W-:-:S13]  /*20c0*/  ISETP.LE.AND P0, PT, R19, UR4, PT ;  /* 0x0000000413007c0c */ /* 0x000fda000bf03270 */
[----:B------:R-:W-:Y:S05]  /*20d0*/  @P0 BRA `(.L_x_21) ;  /* 0x0000000800c00947 */ /* 0x000fea0003800000 */
[----:B------:R-:W-:Y:S01]  /*20e0*/  IMAD.IADD R7, R3, 0x1, -R6 ;  /* 0x0000000103077824 */ /* 0x000fe200078e0a06 */
[----:B------:R-:W-:Y:S01]  /*20f0*/  ULOP3.LUT UP0, URZ, UR5, 0x7, URZ, 0xc0, !UPT ;  /* 0x0000000705ff7892 */ /* 0x000fe2000f80c0ff */
[----:B------:R-:W-:-:S03]  /*2100*/  IMAD.U32 R18, RZ, RZ, UR4 ;  /* 0x00000004ff127e24 */ /* 0x000fc6000f8e00ff */
[----:B------:R-:W-:-:S13]  /*2110*/  ISETP.GE.U32.AND P0, PT, R7, 0x7, PT ;  /* 0x000000070700780c */ /* 0x000fda0003f06070 */
[----:B------:R-:W-:Y:S05]  /*2120*/  @!P0 BRA `(.L_x_22) ;  /* 0x0000000400508947 */ /* 0x000fea0003800000 */
[----:B------:R-:W-:-:S07]  /*2130*/  MOV R18, UR4 ;  /* 0x0000000400127c02 */ /* 0x000fce0008000f00 */
.L_x_23:
[----:B-12---:R-:W-:Y:S01]  /*2140*/  IMAD.MOV.U32 R23, RZ, RZ, 0x8 ;  /* 0x00000008ff177424 */ /* 0x006fe200078e00ff */
[----:B0-----:R-:W2:Y:S01]  /*2150*/  LDG.E.64 R8, desc[UR10][R12.64] ;  /* 0x0000000a0c087981 */ /* 0x001ea2000c1e1b00 */
[CC--:B------:R-:W-:Y:S02]  /*2160*/  IMAD R26, R18.reuse, R19.reuse, R6 ;  /* 0x00000013121a7224 */ /* 0x0c0fe400078e0206 */
[----:B------:R-:W-:Y:S02]  /*2170*/  IMAD R7, R18, R19, R2 ;  /* 0x0000001312077224 */ /* 0x000fe400078e0202 */
[----:B------:R-:W-:-:S04]  /*2180*/  IMAD.WIDE.U32 R22, R26, R23, UR8 ;  /* 0x000000081a167e25 */ /* 0x000fc8000f8e0017 */
[C---:B------:R-:W-:Y:S01]  /*2190*/  IMAD.WIDE.U32 R20, R7.reuse, 0x8, R10 ;  /* 0x0000000807147825 */ /* 0x040fe200078e000a */
[----:B------:R-:W2:Y:S04]  /*21a0*/  LDG.E.64 R24, desc[UR10][R22.64] ;  /* 0x0000000a16187981 */ /* 0x000ea8000c1e1b00 */
[----:B------:R-:W2:Y:S01]  /*21b0*/  LDG.E.64 R14, desc[UR10][R20.64] ;  /* 0x0000000a140e7981 */ /* 0x000ea2000c1e1b00 */
[----:B------:R-:W-:Y:S01]  /*21c0*/  IMAD.MOV.U32 R29, RZ, RZ, 0x8 ;  /* 0x00000008ff1d7424 */ /* 0x000fe200078e00ff */
[----:B------:R-:W-:Y:S01]  /*21d0*/  IADD3 R7, PT, PT, R7, R19, RZ ;  /* 0x0000001307077210 */ /* 0x000fe20007ffe0ff */
[----:B------:R-:W-:-:S04]  /*21e0*/  IMAD.IADD R26, R26, 0x1, R19 ;  /* 0x000000011a1a7824 */ /* 0x000fc800078e0213 */
[----:B------:R-:W-:-:S04]  /*21f0*/  IMAD.WIDE.U32 R28, R26, R29, UR8 ;  /* 0x000000081a1c7e25 */ /* 0x000fc8000f8e001d */
[----:B------:R-:W-:Y:S01]  /*2200*/  IMAD.WIDE.U32 R16, R7, 0x8, R10 ;  /* 0x0000000807107825 */ /* 0x000fe200078e000a */
[----:B--2---:R-:W-:-:S07]  /*2210*/  DFMA R24, -R24, R8, R14 ;  /* 0x000000081818722b */ /* 0x004fce000000010e */
[----:B------:R0:W-:Y:S04]  /*2220*/  STG.E.64 desc[UR10][R20.64], R24 ;  /* 0x0000001814007986 */ /* 0x0001e8000c101b0a */
[----:B------:R-:W2:Y:S04]  /*2230*/  LDG.E.64 R28, desc[UR10][R28.64] ;  /* 0x0000000a1c1c7981 */ /* 0x000ea8000c1e1b00 */
[----:B------:R-:W2:Y:S04]  /*2240*/  LDG.E.64 R8, desc[UR10][R12.64] ;  /* 0x0000000a0c087981 */ /* 0x000ea8000c1e1b00 */
[----:B------:R-:W2:Y:S01]  /*2250*/  LDG.E.64 R14, desc[UR10][R16.64] ;  /* 0x0000000a100e7981 */ /* 0x000ea2000c1e1b00 */
[----:B------:R-:W-:-:S02]  /*2260*/  IMAD.MOV.U32 R23, RZ, RZ, 0x8 ;  /* 0x00000008ff177424 */ /* 0x000fc400078e00ff */
[--C-:B------:R-:W-:Y:S02]  /*2270*/  IMAD.IADD R26, R26, 0x1, R19.reuse ;  /* 0x000000011a1a7824 */ /* 0x100fe400078e0213 */
[----:B------:R-:W-:Y:S02]  /*2280*/  IMAD.IADD R7, R7, 0x1, R19 ;  /* 0x0000000107077824 */ /* 0x000fe400078e0213 */
[----:B------:R-:W-:-:S04]  /*2290*/  IMAD.WIDE.U32 R22, R26, R23, UR8 ;  /* 0x000000081a167e25 */ /* 0x000fc8000f8e0017 */
[----:B0-----:R-:W-:Y:S01]  /*22a0*/  IMAD.WIDE.U32 R20, R7, 0x8, R10 ;  /* 0x0000000807147825 */ /* 0x001fe200078e000a */
[----:B--2---:R-:W-:-:S07]  /*22b0*/  DFMA R28, -R28, R8, R14 ;  /* 0x000000081c1c722b */ /* 0x004fce000000010e */
[----:B------:R0:W-:Y:S04]  /*22c0*/  STG.E.64 desc[UR10][R16.64], R28 ;  /* 0x0000001c10007986 */ /* 0x0001e8000c101b0a */
[----:B------:R-:W2:Y:S04]  /*22d0*/  LDG.E.64 R22, desc[UR10][R22.64] ;  /* 0x0000000a16167981 */ /* 0x000ea8000c1e1b00 */
[----:B------:R-:W2:Y:S04]  /*22e0*/  LDG.E.64 R8, desc[UR10][R12.64] ;  /* 0x0000000a0c087981 */ /* 0x000ea8000c1e1b00 */
[----:B------:R-:W2:Y:S01]  /*22f0*/  LDG.E.64 R14, desc[UR10][R20.64] ;  /* 0x0000000a140e7981 */ /* 0x000ea2000c1e1b00 */
[----:B------:R-:W-:Y:S01]  /*2300*/  MOV R25, 0x8 ;  /* 0x0000000800197802 */ /* 0x000fe20000000f00 */
[----:B------:R-:W-:-:S02]  /*2310*/  IMAD.IADD R26, R26, 0x1, R19 ;  /* 0x000000011a1a7824 */ /* 0x000fc400078e0213 */
[----:B------:R-:W-:Y:S02]  /*2320*/  IMAD.IADD R7, R7, 0x1, R19 ;  /* 0x0000000107077824 */ /* 0x000fe400078e0213 */
[----:B0-----:R-:W-:-:S04]  /*2330*/  IMAD.WIDE.U32 R16, R26, R25, UR8 ;  /* 0x000000081a107e25 */ /* 0x001fc8000f8e0019 */
[----:B------:R-:W-:Y:S01]  /*2340*/  IMAD.WIDE.U32 R24, R7, 0x8, R10 ;  /* 0x0000000807187825 */ /* 0x000fe200078e000a */
[----:B--2---:R-:W-:-:S07]  /*2350*/  DFMA R22, -R22, R8, R14 ;  /* 0x000000081616722b */ /* 0x004fce000000010e */
[----:B------:R0:W-:Y:S04]  /*2360*/  STG.E.64 desc[UR10][R20.64], R22 ;  /* 0x0000001614007986 */ /* 0x0001e8000c101b0a */
[----:B------:R-:W2:Y:S04]  /*2370*/  LDG.E.64 R16, desc[UR10][R16.64] ;  /* 0x0000000a10107981 */ /* 0x000ea8000c1e1b00 */
[----:B------:R-:W2:Y:S04]  /*2380*/  LDG.E.64 R8, desc[UR10][R12.64] ;  /* 0x0000000a0c087981 */ /* 0x000ea8000c1e1b00 */
[----:B------:R-:W2:Y:S01]  /*2390*/  LDG.E.64 R14, desc[UR10][R24.64] ;  /* 0x0000000a180e7981 */ /* 0x000ea2000c1e1b00 */
[----:B------:R-:W-:Y:S01]  /*23a0*/  IADD3 R26, PT, PT, R26, R19, RZ ;  /* 0x000000131a1a7210 */ /* 0x000fe20007ffe0ff */
[----:B------:R-:W-:-:S02]  /*23b0*/  IMAD.MOV.U32 R27, RZ, RZ, 0x8 ;  /* 0x00000008ff1b7424 */ /* 0x000fc400078e00ff */
        /* <DEDUP_REMOVED lines=8> */
[----:B------:R-:W-:-:S02]  /*2440*/  IMAD.IADD R26, R26, 0x1, R19 ;  /* 0x000000011a1a7824 */ /* 0x000fc400078e0213 */
[----:B------:R-:W-:Y:S02]  /*2450*/  IMAD.IADD R7, R7, 0x1, R19 ;  /* 0x0000000107077824 */ /* 0x000fe400078e0213 */
[----:B0-----:R-:W-:Y:S01]  /*2460*/  IMAD.WIDE.U32 R24, R26, R27, UR8 ;  /* 0x000000081a187e25 */ /* 0x001fe2000f8e001b */
[----:B--2---:R-:W-:-:S03]  /*2470*/  DFMA R22, -R22, R8, R14 ;  /* 0x000000081616722b */ /* 0x004fc6000000010e */
[----:B------:R-:W-:-:S04]  /*2480*/  IMAD.WIDE.U32 R14, R7, 0x8, R10 ;  /* 0x00000008070e7825 */ /* 0x000fc800078e000a */
[----:B------:R0:W-:Y:S04]  /*2490*/  STG.E.64 desc[UR10][R28.64], R22 ;  /* 0x000000161c007986 */ /* 0x0001e8000c101b0a */
[----:B------:R-:W2:Y:S04]  /*24a0*/  LDG.E.64 R16, desc[UR10][R24.64] ;  /* 0x0000000a18107981 */ /* 0x000ea8000c1e1b00 */
[----:B------:R-:W2:Y:S04]  /*24b0*/  LDG.E.64 R8, desc[UR10][R12.64] ;  /* 0x0000000a0c087981 */ /* 0x000ea8000c1e1b00 */
[----:B------:R-:W2:Y:S01]  /*24c0*/  LDG.E.64 R20, desc[UR10][R14.64] ;  /* 0x0000000a0e147981 */ /* 0x000ea2000c1e1b00 */
[----:B------:R-:W-:Y:S01]  /*24d0*/  IADD3 R26, PT, PT, R26, R19, RZ ;  /* 0x000000131a1a7210 */ /* 0x000fe20007ffe0ff */
[----:B------:R-:W-:Y:S01]  /*24e0*/  IMAD.IADD R7, R7, 0x1, R19 ;  /* 0x0000000107077824 */ /* 0x000fe200078e0213 */
[----:B--2---:R-:W-:-:S03]  /*24f0*/  DFMA R16, -R16, R8, R20 ;  /* 0x000000081010722b */ /* 0x004fc60000000114 */
[----:B------:R-:W-:-:S04]  /*2500*/  IMAD.WIDE.U32 R20, R26, R27, UR8 ;  /* 0x000000081a147e25 */ /* 0x000fc8000f8e001b */
[----:B------:R-:W-:Y:S01]  /*2510*/  IMAD.WIDE.U32 R8, R7, 0x8, R10 ;  /* 0x0000000807087825 */ /* 0x000fe200078e000a */
[----:B------:R1:W-:Y:S04]  /*2520*/  STG.E.64 desc[UR10][R14.64], R16 ;  /* 0x000000100e007986 */ /* 0x0003e8000c101b0a */
[----:B------:R-:W2:Y:S04]  /*2530*/  LDG.E.64 R20, desc[UR10][R20.64] ;  /* 0x0000000a14147981 */ /* 0x000ea8000c1e1b00 */
[----:B0-----:R-:W2:Y:S04]  /*2540*/  LDG.E.64 R22, desc[UR10][R12.64] ;  /* 0x0000000a0c167981 */ /* 0x001ea8000c1e1b00 */
[----:B------:R-:W2:Y:S01]  /*2550*/  LDG.E.64 R24, desc[UR10][R8.64] ;  /* 0x0000000a08187981 */ /* 0x000ea2000c1e1b00 */
[----:B------:R-:W-:-:S04]  /*2560*/  IMAD.IADD R26, R26, 0x1, R19 ;  /* 0x000000011a1a7824 */ /* 0x000fc800078e0213 */
[----:B------:R-:W-:Y:S01]  /*2570*/  IMAD.WIDE.U32 R26, R26, R27, UR8 ;  /* 0x000000081a1a7e25 */ /* 0x000fe2000f8e001b */
[----:B--2---:R-:W-:-:S03]  /*2580*/  DFMA R22, -R20, R22, R24 ;  /* 0x000000161416722b */ /* 0x004fc60000000118 */
[----:B------:R-:W-:-:S04]  /*2590*/  IMAD.IADD R25, R7, 0x1, R19 ;  /* 0x0000000107197824 */ /* 0x000fc800078e0213 */
[----:B------:R-:W-:Y:S01]  /*25a0*/  IMAD.WIDE.U32 R24, R25, 0x8, R10 ;  /* 0x0000000819187825 */ /* 0x000fe200078e000a */
[----:B------:R2:W-:Y:S04]  /*25b0*/  STG.E.64 desc[UR10][R8.64], R22 ;  /* 0x0000001608007986 */ /* 0x0005e8000c101b0a */
[----:B------:R-:W3:Y:S04]  /*25c0*/  LDG.E.64 R26, desc[UR10][R26.64] ;  /* 0x0000000a1a1a7981 */ /* 0x000ee8000c1e1b00 */
[----:B-1----:R-:W3:Y:S04]  /*25d0*/  LDG.E.64 R16, desc[UR10][R12.64] ;  /* 0x0000000a0c107981 */ /* 0x002ee8000c1e1b00 */
[----:B------:R-:W3:Y:S01]  /*25e0*/  LDG.E.64 R14, desc[UR10][R24.64] ;  /* 0x0000000a180e7981 */ /* 0x000ee2000c1e1b00 */
[----:B------:R-:W-:-:S02]  /*25f0*/  LOP3.LUT R7, RZ, R6, RZ, 0x33, !PT ;  /* 0x00000006ff077212 */ /* 0x000fc400078e33ff */
[----:B------:R-:W-:Y:S01]  /*2600*/  IADD3 R18, PT, PT, R18, 0x8, RZ ;  /* 0x0000000812127810 */ /* 0x000fe20007ffe0ff */
[----:B------:R-:W-:-:S04]  /*2610*/  ULOP3.LUT UR6, UR5, 0xfffffff8, URZ, 0xc0, !UPT ;  /* 0xfffffff805067892 */ /* 0x000fc8000f8ec0ff */
[----:B------:R-:W-:-:S05]  /*2620*/  IMAD.IADD R7, R7, 0x1, R18 ;  /* 0x0000000107077824 */ /* 0x000fca00078e0212 */
[----:B------:R-:W-:Y:S01]  /*2630*/  ISETP.NE.AND P0, PT, R7, UR6, PT ;  /* 0x0000000607007c0c */ /* 0x000fe2000bf05270 */
[----:B---3--:R-:W-:-:S07]  /*2640*/  DFMA R14, -R26, R16, R14 ;  /* 0x000000101a0e722b */ /* 0x008fce000000010e */
[----:B------:R2:W-:Y:S05]  /*2650*/  STG.E.64 desc[UR10][R24.64], R14 ;  /* 0x0000000e18007986 */ /* 0x0005ea000c101b0a */
[----:B------:R-:W-:Y:S05]  /*2660*/  @P0 BRA `(.L_x_23) ;  /* 0xfffffff800b40947 */ /* 0x000fea000383ffff */
.L_x_22:
[----:B------:R-:W-:Y:S05]  /*2670*/  BRA.U !UP0, `(.L_x_21) ;  /* 0x0000000508587547 */ /* 0x000fea000b800000 */
[----:B------:R-:W3:Y:S01]  /*2680*/  LDC.U16 R7, c[0x0][0x384] ;  /* 0x0000e100ff077b82 */ /* 0x000ee20000000400 */
[----:B0-2---:R-:W-:-:S05]  /*2690*/  LOP3.LUT R8, RZ, R5, RZ, 0x33, !PT ;  /* 0x00000005ff087212 */ /* 0x005fca00078e33ff */
[----:B---3--:R-:W-:-:S05]  /*26a0*/  IMAD.IADD R8, R7, 0x1, R8 ;  /* 0x0000000107087824 */ /* 0x008fca00078e0208 */
[----:B------:R-:W-:-:S04]  /*26b0*/  LOP3.LUT R8, R8, 0x7, RZ, 0xc0, !PT ;  /* 0x0000000708087812 */ /* 0x000fc800078ec0ff */
[C---:B------:R-:W-:Y:S01]  /*26c0*/  LOP3.LUT P1, RZ, R8.reuse, 0x3, RZ, 0xc0, !PT ;  /* 0x0000000308ff7812 */ /* 0x040fe2000782c0ff */
[----:B------:R-:W-:-:S05]  /*26d0*/  VIADD R9, R8, 0xffffffff ;  /* 0xffffffff08097836 */ /* 0x000fca0000000000 */
[----:B------:R-:W-:-:S13]  /*26e0*/  ISETP.GE.U32.AND P0, PT, R9, 0x3, PT ;  /* 0x000000030900780c */ /* 0x000fda0003f06070 */
[----:B------:R-:W-:Y:S05]  /*26f0*/  @!P0 BRA `(.L_x_24) ;  /* 0x0000000000a48947 */ /* 0x000fea0003800000 */
[----:B-1----:R-:W-:Y:S02]  /*2700*/  HFMA2 R21, -RZ, RZ, 0, 4.76837158203125e-07 ;  /* 0x00000008ff157431 */ /* 0x002fe400000001ff */
[CC--:B------:R-:W-:Y:S01]  /*2710*/  IMAD R26, R18.reuse, R19.reuse, R6 ;  /* 0x00000013121a7224 */ /* 0x0c0fe200078e0206 */
[----:B------:R-:W2:Y:S01]  /*2720*/  LDG.E.64 R22, desc[UR10][R12.64] ;  /* 0x0000000a0c167981 */ /* 0x000ea2000c1e1b00 */
[----:B------:R-:W-:-:S04]  /*2730*/  IMAD R27, R18, R19, R2 ;  /* 0x00000013121b7224 */ /* 0x000fc800078e0202 */
[----:B------:R-:W-:-:S04]  /*2740*/  IMAD.WIDE.U32 R28, R27, 0x8, R10 ;  /* 0x000000081b1c7825 */ /* 0x000fc800078e000a */
[C---:B------:R-:W-:Y:S01]  /*2750*/  IMAD.WIDE.U32 R20, R26.reuse, R21, UR8 ;  /* 0x000000081a147e25 */ /* 0x040fe2000f8e0015 */
[----:B------:R-:W2:Y:S04]  /*2760*/  LDG.E.64 R14, desc[UR10][R28.64] ;  /* 0x0000000a1c0e7981 */ /* 0x000ea8000c1e1b00 */
[----:B------:R-:W2:Y:S01]  /*2770*/  LDG.E.64 R8, desc[UR10][R20.64] ;  /* 0x0000000a14087981 */ /* 0x000ea2000c1e1b00 */
[----:B------:R-:W-:Y:S02]  /*2780*/  IMAD.MOV.U32 R25, RZ, RZ, 0x8 ;  /* 0x00000008ff197424 */ /* 0x000fe400078e00ff */
[--C-:B------:R-:W-:Y:S02]  /*2790*/  IMAD.IADD R26, R26, 0x1, R19.reuse ;  /* 0x000000011a1a7824 */ /* 0x100fe400078e0213 */
[----:B------:R-:W-:-:S02]  /*27a0*/  IMAD.IADD R27, R27, 0x1, R19 ;  /* 0x000000011b1b7824 */ /* 0x000fc400078e0213 */
[----:B------:R-:W-:Y:S01]  /*27b0*/  IMAD.WIDE.U32 R24, R26, R25, UR8 ;  /* 0x000000081a187e25 */ /* 0x000fe2000f8e0019 */
[----:B--2---:R-:W-:-:S03]  /*27c0*/  DFMA R22, -R8, R22, R14 ;  /* 0x000000160816722b */ /* 0x004fc6000000010e */
[----:B------:R-:W-:-:S04]  /*27d0*/  IMAD.WIDE.U32 R14, R27, 0x8, R10 ;  /* 0x000000081b0e7825 */ /* 0x000fc800078e000a */
[----:B------:R0:W-:Y:S04]  /*27e0*/  STG.E.64 desc[UR10][R28.64], R22 ;  /* 0x000000161c007986 */ /* 0x0001e8000c101b0a */
[----:B------:R1:W2:Y:S04]  /*27f0*/  LDG.E.64 R8, desc[UR10][R24.64] ;  /* 0x0000000a18087981 */ /* 0x0002a8000c1e1b00 */
[----:B------:R-:W2:Y:S04]  /*2800*/  LDG.E.64 R16, desc[UR10][R12.64] ;  /* 0x0000000a0c107981 */ /* 0x000ea8000c1e1b00 */
[----:B------:R-:W2:Y:S01]  /*2810*/  LDG.E.64 R20, desc[UR10][R14.64] ;  /* 0x0000000a0e147981 */ /* 0x000ea2000c1e1b00 */
[--C-:B------:R-:W-:Y:S01]  /*2820*/  IMAD.IADD R26, R26, 0x1, R19.reuse ;  /* 0x000000011a1a7824 */ /* 0x100fe200078e0213 */
[----:B-1----:R-:W-:Y:S01]  /*2830*/  MOV R25, 0x8 ;  /* 0x0000000800197802 */ /* 0x002fe20000000f00 */
        /* <DEDUP_REMOVED lines=8> */
[----:B------:R-:W-:Y:S01]  /*28c0*/  IADD3 R26, PT, PT, R26, R19, RZ ;  /* 0x000000131a1a7210 */ /* 0x000fe20007ffe0ff */
[----:B------:R-:W-:-:S02]  /*28d0*/  IMAD.MOV.U32 R29, RZ, RZ, 0x8 ;  /* 0x00000008ff1d7424 */ /* 0x000fc400078e00ff */
[----:B------:R-:W-:Y:S01]  /*28e0*/  IMAD.IADD R27, R27, 0x1, R19 ;  /* 0x000000011b1b7824 */ /* 0x000fe200078e0213 */
[----:B--2---:R-:W-:Y:S01]  /*28f0*/  DFMA R22, -R20, R22, R24 ;  /* 0x000000161416722b */ /* 0x004fe20000000118 */
[----:B------:R-:W-:-:S04]  /*2900*/  IMAD.WIDE.U32 R24, R26, R29, UR8 ;  /* 0x000000081a187e25 */ /* 0x000fc8000f8e001d */
[----:B------:R-:W-:Y:S02]  /*2910*/  IMAD.WIDE.U32 R26, R27, 0x8, R10 ;  /* 0x000000081b1a7825 */ /* 0x000fe400078e000a */
[----:B------:R0:W-:Y:S04]  /*2920*/  STG.E.64 desc[UR10][R8.64], R22 ;  /* 0x0000001608007986 */ /* 0x0001e8000c101b0a */
[----:B------:R-:W2:Y:S04]  /*2930*/  LDG.E.64 R24, desc[UR10][R24.64] ;  /* 0x0000000a18187981 */ /* 0x000ea8000c1e1b00 */
[----:B-1----:R-:W2:Y:S04]  /*2940*/  LDG.E.64 R14, desc[UR10][R12.64] ;  /* 0x0000000a0c0e7981 */ /* 0x002ea8000c1e1b00 */
[----:B------:R-:W2:Y:S01]  /*2950*/  LDG.E.64 R16, desc[UR10][R26.64] ;  /* 0x0000000a1a107981 */ /* 0x000ea2000c1e1b00 */
[----:B------:R-:W-:Y:S01]  /*2960*/  VIADD R18, R18, 0x4 ;  /* 0x0000000412127836 */ /* 0x000fe20000000000 */
[----:B--2---:R-:W-:-:S07]  /*2970*/  DFMA R14, -R24, R14, R16 ;  /* 0x0000000e180e722b */ /* 0x004fce0000000110 */
[----:B------:R0:W-:Y:S04]  /*2980*/  STG.E.64 desc[UR10][R26.64], R14 ;  /* 0x0000000e1a007986 */ /* 0x0001e8000c101b0a */
.L_x_24:
[----:B------:R-:W-:Y:S05]  /*2990*/  @!P1 BRA `(.L_x_21) ;  /* 0x0000000000909947 */ /* 0x000fea0003800000 */
[----:B0-----:R-:W-:Y:S02]  /*29a0*/  LOP3.LUT R8, R4, 0x3, RZ, 0x3c, !PT ;  /* 0x0000000304087812 */ /* 0x001fe400078e3cff */
[----:B------:R-:W-:-:S03]  /*29b0*/  MOV R25, 0x8 ;  /* 0x0000000800197802 */ /* 0x000fc60000000f00 */
[----:B------:R-:W-:-:S05]  /*29c0*/  IMAD.IADD R7, R7, 0x1, R8 ;  /* 0x0000000107077824 */ /* 0x000fca00078e0208 */
[----:B------:R-:W-:-:S04]  /*29d0*/  LOP3.LUT R8, R7, 0x3, RZ, 0xc0, !PT ;  /* 0x0000000307087812 */ /* 0x000fc800078ec0ff */
[----:B------:R-:W-:-:S13]  /*29e0*/  ISETP.NE.AND P0, PT, R8, 0x1, PT ;  /* 0x000000010800780c */ /* 0x000fda0003f05270 */
[CC--:B------:R-:W-:Y:S01]  /*29f0*/  @P0 IMAD R26, R18.reuse, R19.reuse, R6 ;  /* 0x00000013121a0224 */ /* 0x0c0fe200078e0206 */
[----:B------:R-:W2:Y:S01]  /*2a00*/  @P0 LDG.E.64 R8, desc[UR10][R12.64] ;  /* 0x0000000a0c080981 */ /* 0x000ea2000c1e1b00 */
[----:B-1----:R-:W-:Y:S02]  /*2a10*/  @P0 IMAD R22, R18, R19, R2 ;  /* 0x0000001312160224 */ /* 0x002fe400078e0202 */
[----:B------:R-:W-:-:S04]  /*2a20*/  @P0 IMAD.WIDE.U32 R24, R26, R25, UR8 ;  /* 0x000000081a180e25 */ /* 0x000fc8000f8e0019 */
[C---:B------:R-:W-:Y:S01]  /*2a30*/  @P0 IMAD.WIDE.U32 R14, R22.reuse, 0x8, R10 ;  /* 0x00000008160e0825 */ /* 0x040fe200078e000a */
[----:B------:R-:W2:Y:S04]  /*2a40*/  @P0 LDG.E.64 R16, desc[UR10][R24.64] ;  /* 0x0000000a18100981 */ /* 0x000ea8000c1e1b00 */
[----:B------:R-:W2:Y:S01]  /*2a50*/  @P0 LDG.E.64 R20, desc[UR10][R14.64] ;  /* 0x0000000a0e140981 */ /* 0x000ea2000c1e1b00 */
[----:B------:R-:W-:Y:S01]  /*2a60*/  IMAD.MOV.U32 R27, RZ, RZ, 0x8 ;  /* 0x00000008ff1b7424 */ /* 0x000fe200078e00ff */
[----:B------:R-:W-:Y:S01]  /*2a70*/  @P0 IADD3 R23, PT, PT, R22, R19, RZ ;  /* 0x0000001316170210 */ /* 0x000fe20007ffe0ff */
[----:B------:R-:W-:Y:S01]  /*2a80*/  @P0 IMAD.IADD R26, R26, 0x1, R19 ;  /* 0x000000011a1a0824 */ /* 0x000fe200078e0213 */
[----:B------:R-:W-:Y:S01]  /*2a90*/  LOP3.LUT R7, R7, 0x1, RZ, 0xc0, !PT ;  /* 0x0000000107077812 */ /* 0x000fe200078ec0ff */
[----:B--2---:R-:W-:-:S02]  /*2aa0*/  @P0 DFMA R16, -R16, R8, R20 ;  /* 0x000000081010022b */ /* 0x004fc40000000114 */
[----:B------:R-:W-:-:S04]  /*2ab0*/  @P0 IMAD.WIDE.U32 R20, R26, R27, UR8 ;  /* 0x000000081a140e25 */ /* 0x000fc8000f8e001b */
[----:B------:R-:W-:Y:S01]  /*2ac0*/  @P0 IMAD.WIDE.U32 R8, R23, 0x8, R10 ;  /* 0x0000000817080825 */ /* 0x000fe200078e000a */
[----:B------:R0:W-:Y:S04]  /*2ad0*/  @P0 STG.E.64 desc[UR10][R14.64], R16 ;  /* 0x000000100e000986 */ /* 0x0001e8000c101b0a */
[----:B------:R-:W2:Y:S04]  /*2ae0*/  @P0 LDG.E.64 R20, desc[UR10][R20.64] ;  /* 0x0000000a14140981 */ /* 0x000ea8000c1e1b00 */
[----:B------:R-:W2:Y:S04]  /*2af0*/  @P0 LDG.E.64 R22, desc[UR10][R8.64] ;  /* 0x0000000a08160981 */ /* 0x000ea8000c1e1b00 */
[----:B------:R-:W2:Y:S01]  /*2b00*/  @P0 LDG.E.64 R24, desc[UR10][R12.64] ;  /* 0x0000000a0c180981 */ /* 0x000ea2000c1e1b00 */
[----:B------:R-:W-:Y:S01]  /*2b10*/  ISETP.NE.U32.AND P1, PT, R7, 0x1, PT ;  /* 0x000000010700780c */ /* 0x000fe20003f25070 */
[----:B------:R-:W-:-:S12]  /*2b20*/  @P0 VIADD R18, R18, 0x2 ;  /* 0x0000000212120836 */ /* 0x000fd80000000000 */
[CC--:B------:R-:W-:Y:S02]  /*2b30*/  @!P1 IMAD R6, R18.reuse, R19.reuse, R6 ;  /* 0x0000001312069224 */ /* 0x0c0fe400078e0206 */
[----:B------:R-:W-:Y:S02]  /*2b40*/  @!P1 IMAD R7, R18, R19, R2 ;  /* 0x0000001312079224 */ /* 0x000fe400078e0202 */
[----:B0-----:R-:W-:-:S04]  /*2b50*/  @!P1 IMAD.WIDE.U32 R16, R6, R27, UR8 ;  /* 0x0000000806109e25 */ /* 0x001fc8000f8e001b */
[----:B------:R-:W-:Y:S01]  /*2b60*/  @!P1 IMAD.WIDE.U32 R6, R7, 0x8, R10 ;  /* 0x0000000807069825 */ /* 0x000fe200078e000a */
[----:B--2---:R-:W-:-:S07]  /*2b70*/  @P0 DFMA R22, -R20, R24, R22 ;  /* 0x000000181416022b */ /* 0x004fce0000000116 */
[----:B------:R3:W-:Y:S04]  /*2b80*/  @P0 STG.E.64 desc[UR10][R8.64], R22 ;  /* 0x0000001608000986 */ /* 0x0007e8000c101b0a */
[----:B------:R-:W2:Y:S04]  /*2b90*/  @!P1 LDG.E.64 R12, desc[UR10][R12.64] ;  /* 0x0000000a0c0c9981 */ /* 0x000ea8000c1e1b00 */
[----:B------:R-:W2:Y:S04]  /*2ba0*/  @!P1 LDG.E.64 R16, desc[UR10][R16.64] ;  /* 0x0000000a10109981 */ /* 0x000ea8000c1e1b00 */
[----:B------:R-:W2:Y:S02]  /*2bb0*/  @!P1 LDG.E.64 R14, desc[UR10][R6.64] ;  /* 0x0000000a060e9981 */ /* 0x000ea4000c1e1b00 */
[----:B--2---:R-:W-:-:S07]  /*2bc0*/  @!P1 DFMA R14, -R16, R12, R14 ;  /* 0x0000000c100e922b */ /* 0x004fce000000010e */
[----:B------:R3:W-:Y:S04]  /*2bd0*/  @!P1 STG.E.64 desc[UR10][R6.64], R14 ;  /* 0x0000000e06009986 */ /* 0x0007e8000c101b0a */
.L_x_21:
[----:B------:R-:W-:Y:S01]  /*2be0*/  ISETP.NE.AND P0, PT, R19, UR4, PT ;  /* 0x0000000413007c0c */ /* 0x000fe2000bf05270 */
[----:B------:R-:W-:Y:S01]  /*2bf0*/  VIADD R5, R5, 0x1 ;  /* 0x0000000105057836 */ /* 0x000fe20000000000 */
[----:B------:R-:W-:-:S11]  /*2c00*/  IADD3 R4, PT, PT, R4, 0x1, RZ ;  /* 0x0000000104047810 */ /* 0x000fd60007ffe0ff */
[----:B------:R-:W-:Y:S05]  /*2c10*/  @P0 BRA `(.L_x_25) ;  /* 0xffffffe4007c0947 */ /* 0x000fea000383ffff */
[----:B------:R-:W-:Y:S05]  /*2c20*/  EXIT ;  /* 0x000000000000794d */ /* 0x000fea0003800000 */
        .weak           $__internal_0_$__cuda_sm20_div_rn_f64_full
        .type           $__internal_0_$__cuda_sm20_div_rn_f64_full,@function
        .size           $__internal_0_$__cuda_sm20_div_rn_f64_full,($__internal_1_$__cuda_sm20_dsqrt_rn_f64_mediumpath_v1 - $__internal_0_$__cuda_sm20_div_rn_f64_full)
$__internal_0_$__cuda_sm20_div_rn_f64_full:
[C---:B------:R-:W-:Y:S01]  /*2c30*/  FSETP.GEU.AND P0, PT, |R13|.reuse, 1.469367938527859385e-39, PT ;  /* 0x001000000d00780b */ /* 0x040fe20003f0e200 */
[----:B------:R-:W-:Y:S01]  /*2c40*/  IMAD.MOV.U32 R16, RZ, RZ, 0x1 ;  /* 0x00000001ff107424 */ /* 0x000fe200078e00ff */
[----:B------:R-:W-:Y:S01]  /*2c50*/  LOP3.LUT R8, R13, 0x800fffff, RZ, 0xc0, !PT ;  /* 0x800fffff0d087812 */ /* 0x000fe200078ec0ff */
[----:B------:R-:W-:Y:S01]  /*2c60*/  BSSY.RECONVERGENT B1, `(.L_x_26) ;  /* 0x0000054000017945 */ /* 0x000fe20003800200 */
[C---:B------:R-:W-:Y:S02]  /*2c70*/  FSETP.GEU.AND P2, PT, |R15|.reuse, 1.469367938527859385e-39, PT ;  /* 0x001000000f00780b */ /* 0x040fe40003f4e200 */
[----:B------:R-:W-:Y:S01]  /*2c80*/  LOP3.LUT R9, R8, 0x3ff00000, RZ, 0xfc, !PT ;  /* 0x3ff0000008097812 */ /* 0x000fe200078efcff */
[----:B------:R-:W-:Y:S01]  /*2c90*/  IMAD.MOV.U32 R8, RZ, RZ, R12 ;  /* 0x000000ffff087224 */ /* 0x000fe200078e000c */
[----:B------:R-:W-:Y:S02]  /*2ca0*/  LOP3.LUT R25, R15, 0x7ff00000, RZ, 0xc0, !PT ;  /* 0x7ff000000f197812 */ /* 0x000fe400078ec0ff */
[----:B------:R-:W-:-:S02]  /*2cb0*/  MOV R26, 0x1ca00000 ;  /* 0x1ca00000001a7802 */ /* 0x000fc40000000f00 */
[----:B------:R-:W-:Y:S01]  /*2cc0*/  LOP3.LUT R28, R13, 0x7ff00000, RZ, 0xc0, !PT ;  /* 0x7ff000000d1c7812 */ /* 0x000fe200078ec0ff */
[----:B------:R-:W-:-:S03]  /*2cd0*/  @!P0 DMUL R8, R12, 8.98846567431157953865e+307 ;  /* 0x7fe000000c088828 */ /* 0x000fc60000000000 */
[----:B------:R-:W-:Y:S02]  /*2ce0*/  ISETP.GE.U32.AND P1, PT, R25, R28, PT ;  /* 0x0000001c1900720c */ /* 0x000fe40003f26070 */
[----:B------:R-:W-:Y:S01]  /*2cf0*/  @!P2 LOP3.LUT R18, R13, 0x7ff00000, RZ, 0xc0, !PT ;  /* 0x7ff000000d12a812 */ /* 0x000fe200078ec0ff */
[----:B------:R-:W0:Y:S03]  /*2d00*/  MUFU.RCP64H R17, R9 ;  /* 0x0000000900117308 */ /* 0x000e260000001800 */
[----:B------:R-:W-:Y:S02]  /*2d10*/  @!P2 ISETP.GE.U32.AND P3, PT, R25, R18, PT ;  /* 0x000000121900a20c */ /* 0x000fe40003f66070 */
[----:B------:R-:W-:Y:S02]  /*2d20*/  @!P0 LOP3.LUT R28, R9, 0x7ff00000, RZ, 0xc0, !PT ;  /* 0x7ff00000091c8812 */ /* 0x000fe400078ec0ff */
[----:B------:R-:W-:-:S04]  /*2d30*/  @!P2 SEL R19, R26, 0x63400000, !P3 ;  /* 0x634000001a13a807 */ /* 0x000fc80005800000 */
[----:B------:R-:W-:-:S04]  /*2d40*/  @!P2 LOP3.LUT R22, R19, 0x80000000, R15, 0xf8, !PT ;  /* 0x800000001316a812 */ /* 0x000fc800078ef80f */
[----:B------:R-:W-:Y:S01]  /*2d50*/  @!P2 LOP3.LUT R23, R22, 0x100000, RZ, 0xfc, !PT ;  /* 0x001000001617a812 */ /* 0x000fe200078efcff */
[----:B------:R-:W-:Y:S01]  /*2d60*/  @!P2 IMAD.MOV.U32 R22, RZ, RZ, RZ ;  /* 0x000000ffff16a224 */ /* 0x000fe200078e00ff */
[----:B0-----:R-:W-:-:S08]  /*2d70*/  DFMA R20, R16, -R8, 1 ;  /* 0x3ff000001014742b */ /* 0x001fd00000000808 */
[----:B------:R-:W-:-:S08]  /*2d80*/  DFMA R20, R20, R20, R20 ;  /* 0x000000141414722b */ /* 0x000fd00000000014 */
[----:B------:R-:W-:Y:S01]  /*2d90*/  DFMA R20, R16, R20, R16 ;  /* 0x000000141014722b */ /* 0x000fe20000000010 */
[----:B------:R-:W-:Y:S01]  /*2da0*/  SEL R17, R26, 0x63400000, !P1 ;  /* 0x634000001a117807 */ /* 0x000fe20004800000 */
[----:B------:R-:W-:-:S03]  /*2db0*/  IMAD.MOV.U32 R16, RZ, RZ, R14 ;  /* 0x000000ffff107224 */ /* 0x000fc600078e000e */
[----:B------:R-:W-:-:S03]  /*2dc0*/  LOP3.LUT R17, R17, 0x800fffff, R15, 0xf8, !PT ;  /* 0x800fffff11117812 */ /* 0x000fc600078ef80f */
[----:B------:R-:W-:-:S03]  /*2dd0*/  DFMA R18, R20, -R8, 1 ;  /* 0x3ff000001412742b */ /* 0x000fc60000000808 */
[----:B------:R-:W-:-:S05]  /*2de0*/  @!P2 DFMA R16, R16, 2, -R22 ;  /* 0x400000001010a82b */ /* 0x000fca0000000816 */
[----:B------:R-:W-:-:S08]  /*2df0*/  DFMA R18, R20, R18, R20 ;  /* 0x000000121412722b */ /* 0x000fd00000000014 */
[----:B------:R-:W-:-:S08]  /*2e00*/  DMUL R20, R18, R16 ;  /* 0x0000001012147228 */ /* 0x000fd00000000000 */
[----:B------:R-:W-:-:S08]  /*2e10*/  DFMA R22, R20, -R8, R16 ;  /* 0x800000081416722b */ /* 0x000fd00000000010 */
[----:B------:R-:W-:Y:S01]  /*2e20*/  DFMA R22, R18, R22, R20 ;  /* 0x000000161216722b */ /* 0x000fe20000000014 */
[----:B------:R-:W-:Y:S02]  /*2e30*/  MOV R21, R25 ;  /* 0x0000001900157202 */ /* 0x000fe40000000f00 */
[----:B------:R-:W-:-:S05]  /*2e40*/  @!P2 LOP3.LUT R21, R17, 0x7ff00000, RZ, 0xc0, !PT ;  /* 0x7ff000001115a812 */ /* 0x000fca00078ec0ff */
[----:B------:R-:W-:-:S05]  /*2e50*/  VIADD R18, R21, 0xffffffff ;  /* 0xffffffff15127836 */ /* 0x000fca0000000000 */
[----:B------:R-:W-:Y:S01]  /*2e60*/  ISETP.GT.U32.AND P0, PT, R18, 0x7feffffe, PT ;  /* 0x7feffffe1200780c */ /* 0x000fe20003f04070 */
[----:B------:R-:W-:-:S05]  /*2e70*/  VIADD R18, R28, 0xffffffff ;  /* 0xffffffff1c127836 */ /* 0x000fca0000000000 */
[----:B------:R-:W-:-:S13]  /*2e80*/  ISETP.GT.U32.OR P0, PT, R18, 0x7feffffe, P0 ;  /* 0x7feffffe1200780c */ /* 0x000fda0000704470 */
[----:B------:R-:W-:Y:S05]  /*2e90*/  @P0 BRA `(.L_x_27) ;  /* 0x00000000006c0947 */ /* 0x000fea0003800000 */
[----:B------:R-:W-:-:S04]  /*2ea0*/  LOP3.LUT R18, R13, 0x7ff00000, RZ, 0xc0, !PT ;  /* 0x7ff000000d127812 */ /* 0x000fc800078ec0ff */
[CC--:B------:R-:W-:Y:S02]  /*2eb0*/  VIADDMNMX R14, R25.reuse, -R18.reuse, 0xb9600000, !PT ;  /* 0xb9600000190e7446 */ /* 0x0c0fe40007800912 */
[----:B------:R-:W-:Y:S02]  /*2ec0*/  ISETP.GE.U32.AND P0, PT, R25, R18, PT ;  /* 0x000000121900720c */ /* 0x000fe40003f06070 */
[----:B------:R-:W-:Y:S02]  /*2ed0*/  VIMNMX R14, PT, PT, R14, 0x46a00000, PT ;  /* 0x46a000000e0e7848 */ /* 0x000fe40003fe0100 */
[----:B------:R-:W-:-:S04]  /*2ee0*/  SEL R15, R26, 0x63400000, !P0 ;  /* 0x634000001a0f7807 */ /* 0x000fc80004000000 */
[----:B------:R-:W-:Y:S01]  /*2ef0*/  IADD3 R20, PT, PT, -R15, R14, RZ ;  /* 0x0000000e0f147210 */ /* 0x000fe20007ffe1ff */
[----:B------:R-:W-:-:S04]  /*2f00*/  IMAD.MOV.U32 R14, RZ, RZ, RZ ;  /* 0x000000ffff0e7224 */ /* 0x000fc800078e00ff */
[----:B------:R-:W-:-:S06]  /*2f10*/  VIADD R15, R20, 0x7fe00000 ;  /* 0x7fe00000140f7836 */ /* 0x000fcc0000000000 */
[----:B------:R-:W-:-:S10]  /*2f20*/  DMUL R18, R22, R14 ;  /* 0x0000000e16127228 */ /* 0x000fd40000000000 */
[----:B------:R-:W-:-:S13]  /*2f30*/  FSETP.GTU.AND P0, PT, |R19|, 1.469367938527859385e-39, PT ;  /* 0x001000001300780b */ /* 0x000fda0003f0c200 */
[----:B------:R-:W-:Y:S05]  /*2f40*/  @P0 BRA `(.L_x_28) ;  /* 0x0000000000940947 */ /* 0x000fea0003800000 */
[----:B------:R-:W-:Y:S01]  /*2f50*/  DFMA R8, R22, -R8, R16 ;  /* 0x800000081608722b */ /* 0x000fe20000000010 */
[----:B------:R-:W-:-:S09]  /*2f60*/  MOV R14, RZ ;  /* 0x000000ff000e7202 */ /* 0x000fd20000000f00 */
[C---:B------:R-:W-:Y:S02]  /*2f70*/  FSETP.NEU.AND P0, PT, R9.reuse, RZ, PT ;  /* 0x000000ff0900720b */ /* 0x040fe40003f0d000 */
[----:B------:R-:W-:-:S04]  /*2f80*/  LOP3.LUT R13, R9, 0x80000000, R13, 0x48, !PT ;  /* 0x80000000090d7812 */ /* 0x000fc800078e480d */
[----:B------:R-:W-:-:S07]  /*2f90*/  LOP3.LUT R15, R13, R15, RZ, 0xfc, !PT ;  /* 0x0000000f0d0f7212 */ /* 0x000fce00078efcff */
[----:B------:R-:W-:Y:S05]  /*2fa0*/  @!P0 BRA `(.L_x_28) ;  /* 0x00000000007c8947 */ /* 0x000fea0003800000 */
[----:B------:R-:W-:Y:S01]  /*2fb0*/  IMAD.MOV R9, RZ, RZ, -R20 ;  /* 0x000000ffff097224 */ /* 0x000fe200078e0a14 */
[----:B------:R-:W-:Y:S01]  /*2fc0*/  DMUL.RP R14, R22, R14 ;  /* 0x0000000e160e7228 */ /* 0x000fe20000008000 */
[----:B------:R-:W-:-:S06]  /*2fd0*/  IMAD.MOV.U32 R8, RZ, RZ, RZ ;  /* 0x000000ffff087224 */ /* 0x000fcc00078e00ff */
[----:B------:R-:W-:-:S03]  /*2fe0*/  DFMA R8, R18, -R8, R22 ;  /* 0x800000081208722b */ /* 0x000fc60000000016 */
[----:B------:R-:W-:-:S03]  /*2ff0*/  LOP3.LUT R13, R15, R13, RZ, 0x3c, !PT ;  /* 0x0000000d0f0d7212 */ /* 0x000fc600078e3cff */
[----:B------:R-:W-:-:S04]  /*3000*/  IADD3 R8, PT, PT, -R20, -0x43300000, RZ ;  /* 0xbcd0000014087810 */ /* 0x000fc80007ffe1ff */
[----:B------:R-:W-:-:S04]  /*3010*/  FSETP.NEU.AND P0, PT, |R9|, R8, PT ;  /* 0x000000080900720b */ /* 0x000fc80003f0d200 */
[----:B------:R-:W-:Y:S02]  /*3020*/  FSEL R18, R14, R18, !P0 ;  /* 0x000000120e127208 */ /* 0x000fe40004000000 */
[----:B------:R-:W-:Y:S01]  /*3030*/  FSEL R19, R13, R19, !P0 ;  /* 0x000000130d137208 */ /* 0x000fe20004000000 */
[----:B------:R-:W-:Y:S06]  /*3040*/  BRA `(.L_x_28) ;  /* 0x0000000000547947 */ /* 0x000fec0003800000 */
.L_x_27:
[----:B------:R-:W-:-:S14]  /*3050*/  DSETP.NAN.AND P0, PT, R14, R14, PT ;  /* 0x0000000e0e00722a */ /* 0x000fdc0003f08000 */
[----:B------:R-:W-:Y:S05]  /*3060*/  @P0 BRA `(.L_x_29) ;  /* 0x0000000000440947 */ /* 0x000fea0003800000 */
[----:B------:R-:W-:-:S14]  /*3070*/  DSETP.NAN.AND P0, PT, R12, R12, PT ;  /* 0x0000000c0c00722a */ /* 0x000fdc0003f08000 */
[----:B------:R-:W-:Y:S05]  /*3080*/  @P0 BRA `(.L_x_30) ;  /* 0x0000000000300947 */ /* 0x000fea0003800000 */
[----:B------:R-:W-:Y:S01]  /*3090*/  ISETP.NE.AND P0, PT, R21, R28, PT ;  /* 0x0000001c1500720c */ /* 0x000fe20003f05270 */
[----:B------:R-:W-:Y:S01]  /*30a0*/  IMAD.MOV.U32 R19, RZ, RZ, -0x80000 ;  /* 0xfff80000ff137424 */ /* 0x000fe200078e00ff */
[----:B------:R-:W-:-:S11]  /*30b0*/  MOV R18, 0x0 ;  /* 0x0000000000127802 */ /* 0x000fd60000000f00 */
[----:B------:R-:W-:Y:S05]  /*30c0*/  @!P0 BRA `(.L_x_28) ;  /* 0x0000000000348947 */ /* 0x000fea0003800000 */
[----:B------:R-:W-:Y:S02]  /*30d0*/  ISETP.NE.AND P0, PT, R21, 0x7ff00000, PT ;  /* 0x7ff000001500780c */ /* 0x000fe40003f05270 */
[----:B------:R-:W-:Y:S02]  /*30e0*/  LOP3.LUT R19, R15, 0x80000000, R13, 0x48, !PT ;  /* 0x800000000f137812 */ /* 0x000fe400078e480d */
[----:B------:R-:W-:-:S13]  /*30f0*/  ISETP.EQ.OR P0, PT, R28, RZ, !P0 ;  /* 0x000000ff1c00720c */ /* 0x000fda0004702670 */
[----:B------:R-:W-:Y:S01]  /*3100*/  @P0 LOP3.LUT R8, R19, 0x7ff00000, RZ, 0xfc, !PT ;  /* 0x7ff0000013080812 */ /* 0x000fe200078efcff */
[----:B------:R-:W-:Y:S01]  /*3110*/  @!P0 IMAD.MOV.U32 R18, RZ, RZ, RZ ;  /* 0x000000ffff128224 */ /* 0x000fe200078e00ff */
[----:B------:R-:W-:-:S03]  /*3120*/  @P0 MOV R18, RZ ;  /* 0x000000ff00120202 */ /* 0x000fc60000000f00 */
[----:B------:R-:W-:Y:S01]  /*3130*/  @P0 IMAD.MOV.U32 R19, RZ, RZ, R8 ;  /* 0x000000ffff130224 */ /* 0x000fe200078e0008 */
[----:B------:R-:W-:Y:S06]  /*3140*/  BRA `(.L_x_28) ;  /* 0x0000000000147947 */ /* 0x000fec0003800000 */
.L_x_30:
[----:B------:R-:W-:Y:S01]  /*3150*/  LOP3.LUT R19, R13, 0x80000, RZ, 0xfc, !PT ;  /* 0x000800000d137812 */ /* 0x000fe200078efcff */
[----:B------:R-:W-:Y:S01]  /*3160*/  IMAD.MOV.U32 R18, RZ, RZ, R12 ;  /* 0x000000ffff127224 */ /* 0x000fe200078e000c */
[----:B------:R-:W-:Y:S06]  /*3170*/  BRA `(.L_x_28) ;  /* 0x0000000000087947 */ /* 0x000fec0003800000 */
.L_x_29:
[----:B------:R-:W-:Y:S02]  /*3180*/  LOP3.LUT R19, R15, 0x80000, RZ, 0xfc, !PT ;  /* 0x000800000f137812 */ /* 0x000fe400078efcff */
[----:B------:R-:W-:-:S07]  /*3190*/  MOV R18, R14 ;  /* 0x0000000e00127202 */ /* 0x000fce0000000f00 */
.L_x_28:
[----:B------:R-:W-:Y:S05]  /*31a0*/  BSYNC.RECONVERGENT B1 ;  /* 0x0000000000017941 */ /* 0x000fea0003800200 */
.L_x_26:
[----:B------:R-:W-:Y:S02]  /*31b0*/  HFMA2 R25, -RZ, RZ, 0, 0 ;  /* 0x00000000ff197431 */ /* 0x000fe400000001ff */
[----:B------:R-:W-:Y:S02]  /*31c0*/  IMAD.MOV.U32 R8, RZ, RZ, R18 ;  /* 0x000000ffff087224 */ /* 0x000fe400078e0012 */
[----:B------:R-:W-:Y:S01]  /*31d0*/  IMAD.MOV.U32 R9, RZ, RZ, R19 ;  /* 0x000000ffff097224 */ /* 0x000fe200078e0013 */
[----:B------:R-:W-:Y:S06]  /*31e0*/  RET.REL.NODEC R24 `(_Z11deviceMGSv0iiPKdPdS1_S1_S1_S1_) ;  /* 0xffffffcc18847950 */ /* 0x000fec0003c3ffff */
        .weak           $__internal_1_$__cuda_sm20_dsqrt_rn_f64_mediumpath_v1
        .type           $__internal_1_$__cuda_sm20_dsqrt_rn_f64_mediumpath_v1,@function
        .size           $__internal_1_$__cuda_sm20_dsqrt_rn_f64_mediumpath_v1,(.L_x_37 - $__internal_1_$__cuda_sm20_dsqrt_rn_f64_mediumpath_v1)
$__internal_1_$__cuda_sm20_dsqrt_rn_f64_mediumpath_v1:
[----:B------:R-:W-:Y:S01]  /*31f0*/  ISETP.GE.U32.AND P0, PT, R8, -0x3400000, PT ;  /* 0xfcc000000800780c */ /* 0x000fe20003f06070 */
[----:B------:R-:W-:Y:S01]  /*3200*/  BSSY.RECONVERGENT B1, `(.L_x_31) ;  /* 0x0000024000017945 */ /* 0x000fe20003800200 */
[----:B------:R-:W-:-:S11]  /*3210*/  IMAD.MOV.U32 R13, RZ, RZ, R19 ;  /* 0x000000ffff0d7224 */ /* 0x000fd600078e0013 */
[----:B------:R-:W-:Y:S05]  /*3220*/  @!P0 BRA `(.L_x_32) ;  /* 0x0000000000208947 */ /* 0x000fea0003800000 */
[----:B------:R-:W-:-:S10]  /*3230*/  DFMA.RM R12, R16, R12, R14 ;  /* 0x0000000c100c722b */ /* 0x000fd4000000400e */
[----:B------:R-:W-:-:S05]  /*3240*/  IADD3 R8, P0, PT, R12, 0x1, RZ ;  /* 0x000000010c087810 */ /* 0x000fca0007f1e0ff */
[----:B------:R-:W-:-:S06]  /*3250*/  IMAD.X R9, RZ, RZ, R13, P0 ;  /* 0x000000ffff097224 */ /* 0x000fcc00000e060d */
[----:B------:R-:W-:-:S08]  /*3260*/  DFMA.RP R22, -R12, R8, R22 ;  /* 0x000000080c16722b */ /* 0x000fd00000008116 */
[----:B------:R-:W-:-:S06]  /*3270*/  DSETP.GT.AND P0, PT, R22, RZ, PT ;  /* 0x000000ff1600722a */ /* 0x000fcc0003f04000 */
[----:B------:R-:W-:Y:S02]  /*3280*/  FSEL R8, R8, R12, P0 ;  /* 0x0000000c08087208 */ /* 0x000fe40000000000 */
[----:B------:R-:W-:Y:S01]  /*3290*/  FSEL R9, R9, R13, P0 ;  /* 0x0000000d09097208 */ /* 0x000fe20000000000 */
[----:B------:R-:W-:Y:S06]  /*32a0*/  BRA `(.L_x_33) ;  /* 0x0000000000647947 */ /* 0x000fec0003800000 */
.L_x_32:
[----:B------:R-:W-:-:S14]  /*32b0*/  DSETP.NE.AND P0, PT, R22, RZ, PT ;  /* 0x000000ff1600722a */ /* 0x000fdc0003f05000 */
[----:B------:R-:W-:Y:S05]  /*32c0*/  @!P0 BRA `(.L_x_34) ;  /* 0x0000000000588947 */ /* 0x000fea0003800000 */
[----:B------:R-:W-:-:S13]  /*32d0*/  ISETP.GE.AND P0, PT, R23, RZ, PT ;  /* 0x000000ff1700720c */ /* 0x000fda0003f06270 */
[----:B------:R-:W-:Y:S01]  /*32e0*/  @!P0 MOV R8, 0x0 ;  /* 0x0000000000088802 */ /* 0x000fe20000000f00 */
[----:B------:R-:W-:Y:S01]  /*32f0*/  @!P0 IMAD.MOV.U32 R9, RZ, RZ, -0x80000 ;  /* 0xfff80000ff098424 */ /* 0x000fe200078e00ff */
[----:B------:R-:W-:Y:S06]  /*3300*/  @!P0 BRA `(.L_x_33) ;  /* 0x00000000004c8947 */ /* 0x000fec0003800000 */
[----:B------:R-:W-:-:S13]  /*3310*/  ISETP.GT.AND P0, PT, R23, 0x7fefffff, PT ;  /* 0x7fefffff1700780c */ /* 0x000fda0003f04270 */
[----:B------:R-:W-:Y:S05]  /*3320*/  @P0 BRA `(.L_x_34) ;  /* 0x0000000000400947 */ /* 0x000fea0003800000 */
[----:B------:R-:W-:Y:S01]  /*3330*/  DMUL R22, R22, 8.11296384146066816958e+31 ;  /* 0x4690000016167828 */ /* 0x000fe20000000000 */
[----:B------:R-:W-:Y:S01]  /*3340*/  IMAD.MOV.U32 R8, RZ, RZ, RZ ;  /* 0x000000ffff087224 */ /* 0x000fe200078e00ff */
[----:B------:R-:W-:Y:S01]  /*3350*/  MOV R14, 0x0 ;  /* 0x00000000000e7802 */ /* 0x000fe20000000f00 */
[----:B------:R-:W-:-:S03]  /*3360*/  IMAD.MOV.U32 R15, RZ, RZ, 0x3fd80000 ;  /* 0x3fd80000ff0f7424 */ /* 0x000fc600078e00ff */
[----:B------:R-:W0:Y:S02]  /*3370*/  MUFU.RSQ64H R9, R23 ;  /* 0x0000001700097308 */ /* 0x000e240000001c00 */
[----:B0-----:R-:W-:-:S08]  /*3380*/  DMUL R12, R8, R8 ;  /* 0x00000008080c7228 */ /* 0x001fd00000000000 */
[----:B------:R-:W-:-:S08]  /*3390*/  DFMA R12, R22, -R12, 1 ;  /* 0x3ff00000160c742b */ /* 0x000fd0000000080c */
[----:B------:R-:W-:Y:S02]  /*33a0*/  DFMA R14, R12, R14, 0.5 ;  /* 0x3fe000000c0e742b */ /* 0x000fe4000000000e */
[----:B------:R-:W-:-:S08]  /*33b0*/  DMUL R12, R8, R12 ;  /* 0x0000000c080c7228 */ /* 0x000fd00000000000 */
[----:B------:R-:W-:-:S08]  /*33c0*/  DFMA R12, R14, R12, R8 ;  /* 0x0000000c0e0c722b */ /* 0x000fd00000000008 */
[----:B------:R-:W-:Y:S02]  /*33d0*/  DMUL R8, R22, R12 ;  /* 0x0000000c16087228 */ /* 0x000fe40000000000 */
[----:B------:R-:W-:-:S06]  /*33e0*/  VIADD R13, R13, 0xfff00000 ;  /* 0xfff000000d0d7836 */ /* 0x000fcc0000000000 */
[----:B------:R-:W-:-:S08]  /*33f0*/  DFMA R14, R8, -R8, R22 ;  /* 0x80000008080e722b */ /* 0x000fd00000000016 */
[----:B------:R-:W-:-:S10]  /*3400*/  DFMA R8, R12, R14, R8 ;  /* 0x0000000e0c08722b */ /* 0x000fd40000000008 */
[----:B------:R-:W-:Y:S01]  /*3410*/  IADD3 R9, PT, PT, R9, -0x3500000, RZ ;  /* 0xfcb0000009097810 */ /* 0x000fe20007ffe0ff */
[----:B------:R-:W-:Y:S06]  /*3420*/  BRA `(.L_x_33) ;  /* 0x0000000000047947 */ /* 0x000fec0003800000 */
.L_x_34:
[----:B------:R-:W-:-:S11]  /*3430*/  DADD R8, R22, R22 ;  /* 0x0000000016087229 */ /* 0x000fd60000000016 */
.L_x_33:
[----:B------:R-:W-:Y:S05]  /*3440*/  BSYNC.RECONVERGENT B1 ;  /* 0x0000000000017941 */ /* 0x000fea0003800200 */
.L_x_31:
[----:B------:R-:W-:-:S04]  /*3450*/  IMAD.MOV.U32 R21, RZ, RZ, 0x0 ;  /* 0x00000000ff157424 */ /* 0x000fc800078e00ff */
[----:B------:R-:W-:Y:S05]  /*3460*/  RET.REL.NODEC R20 `(_Z11deviceMGSv0iiPKdPdS1_S1_S1_S1_) ;  /* 0xffffffc814e47950 */ /* 0x000fea0003c3ffff */
.L_x_35:
[----:B------:R-:W-:-:S00]  /*3470*/  BRA `(.L_x_35) ;  /* 0xfffffffc00fc7947 */ /* 0x000fc0000383ffff */
[----:B------:R-:W-:-:S00]  /*3480*/  NOP ;  /* 0x0000000000007918 */ /* 0x000fc00000000000 */
[----:B------:R-:W-:-:S00]  /*3490*/  NOP ;  /* 0x0000000000007918 */ /* 0x000fc00000000000 */
[----:B------:R-:W-:-:S00]  /*34a0*/  NOP ;  /* 0x0000000000007918 */ /* 0x000fc00000000000 */
[----:B------:R-:W-:-:S00]  /*34b0*/  NOP ;  /* 0x0000000000007918 */ /* 0x000fc00000000000 */
[----:B------:R-:W-:-:S00]  /*34c0*/  NOP ;  /* 0x0000000000007918 */ /* 0x000fc00000000000 */
[----:B------:R-:W-:-:S00]  /*34d0*/  NOP ;  /* 0x0000000000007918 */ /* 0x000fc00000000000 */
[----:B------:R-:W-:-:S00]  /*34e0*/  NOP ;  /* 0x0000000000007918 */ /* 0x000fc00000000000 */
[----:B------:R-:W-:-:S00]  /*34f0*/  NOP ;  /* 0x0000000000007918 */ /* 0x000fc00000000000 */
.L_x_37:


//--------------------- .nv.shared.reserved.0     --------------------------
	.section	.nv.shared.reserved.0,"aw",@nobits
	.weak		__nv_reservedSMEM_offset_0_alias
	.size		__nv_reservedSMEM_offset_0_alias, 0, 64
	.other		__nv_reservedSMEM_offset_0_alias,@"STO_CUDA_RESERVED_SHARED STV_DEFAULT"
__nv_reservedSMEM_offset_0_alias:
	.zero		0
	.zero		64


//--------------------- .nv.constant0._Z11deviceMGSv0iiPKdPdS1_S1_S1_S1_ --------------------------
	.section	.nv.constant0._Z11deviceMGSv0iiPKdPdS1_S1_S1_S1_,"a",@progbits
	.sectionflags	@""
	.align	4
.nv.constant0._Z11deviceMGSv0iiPKdPdS1_S1_S1_S1_:
	.zero		952


//--------------------- SYMBOLS --------------------------

	.type		.nv.reservedSmem.offset0,@object
	.size		.nv.reservedSmem.offset0,0x4
